def attn_fwd(
    Q,
    K,
    V,
    Out,
    Lse,
    sm_scale,
    stride_qz,
    stride_qh,
    stride_qm,
    stride_qk,
    stride_kz,
    stride_kh,
    stride_kn,
    stride_kk,
    stride_vz,
    stride_vh,
    stride_vn,
    stride_vk,
    stride_oz,
    stride_oh,
    stride_om,
    stride_ok,
    seqlen_q,
    seqlen_k,
    BLOCK_M: tl.constexpr,
    BLOCK_N: tl.constexpr,
    HEAD_DIM: tl.constexpr,
    CAUSAL: tl.constexpr,
):
    start_m = tl.program_id(0)
    off_hz = tl.program_id(1)
    q_off = off_hz * stride_qh
    k_off = off_hz * stride_kh
    v_off = off_hz * stride_vh
    offs_m = start_m * BLOCK_M + tl.arange(0, BLOCK_M)
    offs_d = tl.arange(0, HEAD_DIM)
    offs_n = tl.arange(0, BLOCK_N)
    q_ptrs = Q + q_off + offs_m[:, None] * stride_qm + offs_d[None, :] * stride_qk
    k_ptrs = K + k_off + offs_d[:, None] * stride_kk + offs_n[None, :] * stride_kn
    v_ptrs = V + v_off + offs_n[:, None] * stride_vn + offs_d[None, :] * stride_vk
    m_i = tl.full([BLOCK_M], float("-inf"), dtype=tl.float32)
    l_i = tl.zeros([BLOCK_M], dtype=tl.float32) + 1.0
    acc = tl.zeros([BLOCK_M, HEAD_DIM], dtype=tl.float32)
    q = tl.load(q_ptrs)
    acc, l_i, m_i = _attn_fwd_inner(
        acc,
        l_i,
        m_i,
        q,
        k_ptrs,
        v_ptrs,
        sm_scale,
        stride_kn,
        stride_vn,
        start_m,
        seqlen_k,
        BLOCK_M,
        BLOCK_N,
        HEAD_DIM,
        CAUSAL,
    )
    acc = acc / l_i[:, None]
    lse = m_i + tl.math.log2(l_i) / 1.4426950408889634
    o_ptrs = (
        Out
        + off_hz * stride_oh
        + offs_m[:, None] * stride_om
        + offs_d[None, :] * stride_ok
    )
    tl.store(o_ptrs, acc.to(Out.dtype.element_ty))
    tl.store(Lse + off_hz * seqlen_q + offs_m, lse)

# config = {"BLOCK_M": 256, "BLOCK_N": 16, "HEAD_DIM": 16, "arch": "sm_80", "causal": false, "dtype": "bf16", "num_stages": 2, "num_warps": 8}
# arch = sm_80


// ===== COMPILED SASS (sm_80) =====

	.target	sm_80

	.elftype	@"ET_EXEC"


//--------------------- .note.nv.tkinfo           --------------------------
	.section	.note.nv.tkinfo,"",@"SHT_NOTE"
	.sectionflags	@"SHF_NOTE_NV_TKINFO"
	.tkinfo
        /*0018*/ 	.word	0x00000002
        /*0030*/ 	.string	""
        /*0030*/ 	.string	"ptxas"
        /*0030*/ 	.string	"Cuda compilation tools, release 13.0, V13.0.88"
        /*0030*/ 	.string	"Build cuda_13.0.r13.0/compiler.36424714_0"
        /*0030*/ 	.string	"-v  -suppress-debug-info  -lineinfo  -arch sm_80 "



//--------------------- .note.nv.cuinfo           --------------------------
	.section	.note.nv.cuinfo,"",@"SHT_NOTE"
	.sectionflags	@"SHF_NOTE_NV_CUINFO"
        /*0018*/ 	.short	0x0002
        /*001a*/ 	.short	0x0050
        /*001c*/ 	.short	0x0082
	.zero		2


//--------------------- .nv.info                  --------------------------
	.section	.nv.info,"",@"SHT_CUDA_INFO"
	.align	4


	//----- nvinfo : EIATTR_REGCOUNT
	.align		4
        /*0000*/ 	.byte	0x04, 0x2f
        /*0002*/ 	.short	(.L_2 - .L_1)
	.align		4
.L_1:
        /*0004*/ 	.word	index@(attn_fwd)
        /*0008*/ 	.word	0x00000040


	//----- nvinfo : EIATTR_FRAME_SIZE
	.align		4
.L_2:
        /*000c*/ 	.byte	0x04, 0x11
        /*000e*/ 	.short	(.L_4 - .L_3)
	.align		4
.L_3:
        /*0010*/ 	.word	index@(attn_fwd)
        /*0014*/ 	.word	0x00000000


	//----- nvinfo : EIATTR_MIN_STACK_SIZE
	.align		4
.L_4:
        /*0018*/ 	.byte	0x04, 0x12
        /*001a*/ 	.short	(.L_6 - .L_5)
	.align		4
.L_5:
        /*001c*/ 	.word	index@(attn_fwd)
        /*0020*/ 	.word	0x00000000
.L_6:


//--------------------- .nv.info.attn_fwd         --------------------------
	.section	.nv.info.attn_fwd,"",@"SHT_CUDA_INFO"
	.sectionflags	@""
	.align	4


	//----- nvinfo : EIATTR_CUDA_API_VERSION
	.align		4
        /*0000*/ 	.byte	0x04, 0x37
        /*0002*/ 	.short	(.L_8 - .L_7)
.L_7:
        /*0004*/ 	.word	0x00000082


	//----- nvinfo : EIATTR_SW2861232_WAR
	.align		4
.L_8:
        /*0008*/ 	.byte	0x01, 0x35
	.zero		2


	//----- nvinfo : EIATTR_PARAM_CBANK
	.align		4
        /*000c*/ 	.byte	0x04, 0x0a
        /*000e*/ 	.short	(.L_10 - .L_9)
	.align		4
.L_9:
        /*0010*/ 	.word	index@(.nv.constant0.attn_fwd)
        /*0014*/ 	.short	0x0160
        /*0016*/ 	.short	0x0088


	//----- nvinfo : EIATTR_CBANK_PARAM_SIZE
	.align		4
.L_10:
        /*0018*/ 	.byte	0x03, 0x19
        /*001a*/ 	.short	0x0088


	//----- nvinfo : EIATTR_KPARAM_INFO
	.align		4
        /*001c*/ 	.byte	0x04, 0x17
        /*001e*/ 	.short	(.L_12 - .L_11)
.L_11:
        /*0020*/ 	.word	0x00000000
        /*0024*/ 	.short	0x0019
        /*0026*/ 	.short	0x0080
        /*0028*/ 	.byte	0x00, 0xf4, 0x21, 0x00


	//----- nvinfo : EIATTR_KPARAM_INFO
	.align		4
.L_12:
        /*002c*/ 	.byte	0x04, 0x17
        /*002e*/ 	.short	(.L_14 - .L_13)
.L_13:
        /*0030*/ 	.word	0x00000000
        /*0034*/ 	.short	0x0018
        /*0036*/ 	.short	0x0078
        /*0038*/ 	.byte	0x00, 0xf4, 0x21, 0x00


	//----- nvinfo : EIATTR_KPARAM_INFO
	.align		4
.L_14:
        /*003c*/ 	.byte	0x04, 0x17
        /*003e*/ 	.short	(.L_16 - .L_15)
.L_15:
        /*0040*/ 	.word	0x00000000
        /*0044*/ 	.short	0x0017
        /*0046*/ 	.short	0x0070
        /*0048*/ 	.byte	0x00, 0xf0, 0x11, 0x00


	//----- nvinfo : EIATTR_KPARAM_INFO
	.align		4
.L_16:
        /*004c*/ 	.byte	0x04, 0x17
        /*004e*/ 	.short	(.L_18 - .L_17)
.L_17:
        /*0050*/ 	.word	0x00000000
        /*0054*/ 	.short	0x0016
        /*0056*/ 	.short	0x006c
        /*0058*/ 	.byte	0x00, 0xf0, 0x11, 0x00


	//----- nvinfo : EIATTR_KPARAM_INFO
	.align		4
.L_18:
        /*005c*/ 	.byte	0x04, 0x17
        /*005e*/ 	.short	(.L_20 - .L_19)
.L_19:
        /*0060*/ 	.word	0x00000000
        /*0064*/ 	.short	0x0015
        /*0066*/ 	.short	0x0068
        /*0068*/ 	.byte	0x00, 0xf0, 0x11, 0x00


	//----- nvinfo : EIATTR_KPARAM_INFO
	.align		4
.L_20:
        /*006c*/ 	.byte	0x04, 0x17
        /*006e*/ 	.short	(.L_22 - .L_21)
.L_21:
        /*0070*/ 	.word	0x00000000
        /*0074*/ 	.short	0x0014
        /*0076*/ 	.short	0x0064
        /*0078*/ 	.byte	0x00, 0xf0, 0x11, 0x00


	//----- nvinfo : EIATTR_KPARAM_INFO
	.align		4
.L_22:
        /*007c*/ 	.byte	0x04, 0x17
        /*007e*/ 	.short	(.L_24 - .L_23)
.L_23:
        /*0080*/ 	.word	0x00000000
        /*0084*/ 	.short	0x0013
        /*0086*/ 	.short	0x0060
        /*0088*/ 	.byte	0x00, 0xf0, 0x11, 0x00


	//----- nvinfo : EIATTR_KPARAM_INFO
	.align		4
.L_24:
        /*008c*/ 	.byte	0x04, 0x17
        /*008e*/ 	.short	(.L_26 - .L_25)
.L_25:
        /*0090*/ 	.word	0x00000000
        /*0094*/ 	.short	0x0012
        /*0096*/ 	.short	0x005c
        /*0098*/ 	.byte	0x00, 0xf0, 0x11, 0x00


	//----- nvinfo : EIATTR_KPARAM_INFO
	.align		4
.L_26:
        /*009c*/ 	.byte	0x04, 0x17
        /*009e*/ 	.short	(.L_28 - .L_27)
.L_27:
        /*00a0*/ 	.word	0x00000000
        /*00a4*/ 	.short	0x0011
        /*00a6*/ 	.short	0x0058
        /*00a8*/ 	.byte	0x00, 0xf0, 0x11, 0x00


	//----- nvinfo : EIATTR_KPARAM_INFO
	.align		4
.L_28:
        /*00ac*/ 	.byte	0x04, 0x17
        /*00ae*/ 	.short	(.L_30 - .L_29)
.L_29:
        /*00b0*/ 	.word	0x00000000
        /*00b4*/ 	.short	0x0010
        /*00b6*/ 	.short	0x0054
        /*00b8*/ 	.byte	0x00, 0xf0, 0x11, 0x00


	//----- nvinfo : EIATTR_KPARAM_INFO
	.align		4
.L_30:
        /*00bc*/ 	.byte	0x04, 0x17
        /*00be*/ 	.short	(.L_32 - .L_31)
.L_31:
        /*00c0*/ 	.word	0x00000000
        /*00c4*/ 	.short	0x000f
        /*00c6*/ 	.short	0x0050
        /*00c8*/ 	.byte	0x00, 0xf0, 0x11, 0x00


	//----- nvinfo : EIATTR_KPARAM_INFO
	.align		4
.L_32:
        /*00cc*/ 	.byte	0x04, 0x17
        /*00ce*/ 	.short	(.L_34 - .L_33)
.L_33:
        /*00d0*/ 	.word	0x00000000
        /*00d4*/ 	.short	0x000e
        /*00d6*/ 	.short	0x004c
        /*00d8*/ 	.byte	0x00, 0xf0, 0x11, 0x00


	//----- nvinfo : EIATTR_KPARAM_INFO
	.align		4
.L_34:
        /*00dc*/ 	.byte	0x04, 0x17
        /*00de*/ 	.short	(.L_36 - .L_35)
.L_35:
        /*00e0*/ 	.word	0x00000000
        /*00e4*/ 	.short	0x000d
        /*00e6*/ 	.short	0x0048
        /*00e8*/ 	.byte	0x00, 0xf0, 0x11, 0x00


	//----- nvinfo : EIATTR_KPARAM_INFO
	.align		4
.L_36:
        /*00ec*/ 	.byte	0x04, 0x17
        /*00ee*/ 	.short	(.L_38 - .L_37)
.L_37:
        /*00f0*/ 	.word	0x00000000
        /*00f4*/ 	.short	0x000c
        /*00f6*/ 	.short	0x0044
        /*00f8*/ 	.byte	0x00, 0xf0, 0x11, 0x00


	//----- nvinfo : EIATTR_KPARAM_INFO
	.align		4
.L_38:
        /*00fc*/ 	.byte	0x04, 0x17
        /*00fe*/ 	.short	(.L_40 - .L_39)
.L_39:
        /*0100*/ 	.word	0x00000000
        /*0104*/ 	.short	0x000b
        /*0106*/ 	.short	0x0040
        /*0108*/ 	.byte	0x00, 0xf0, 0x11, 0x00


	//----- nvinfo : EIATTR_KPARAM_INFO
	.align		4
.L_40:
        /*010c*/ 	.byte	0x04, 0x17
        /*010e*/ 	.short	(.L_42 - .L_41)
.L_41:
        /*0110*/ 	.word	0x00000000
        /*0114*/ 	.short	0x000a
        /*0116*/ 	.short	0x003c
        /*0118*/ 	.byte	0x00, 0xf0, 0x11, 0x00


	//----- nvinfo : EIATTR_KPARAM_INFO
	.align		4
.L_42:
        /*011c*/ 	.byte	0x04, 0x17
        /*011e*/ 	.short	(.L_44 - .L_43)
.L_43:
        /*0120*/ 	.word	0x00000000
        /*0124*/ 	.short	0x0009
        /*0126*/ 	.short	0x0038
        /*0128*/ 	.byte	0x00, 0xf0, 0x11, 0x00


	//----- nvinfo : EIATTR_KPARAM_INFO
	.align		4
.L_44:
        /*012c*/ 	.byte	0x04, 0x17
        /*012e*/ 	.short	(.L_46 - .L_45)
.L_45:
        /*0130*/ 	.word	0x00000000
        /*0134*/ 	.short	0x0008
        /*0136*/ 	.short	0x0034
        /*0138*/ 	.byte	0x00, 0xf0, 0x11, 0x00


	//----- nvinfo : EIATTR_KPARAM_INFO
	.align		4
.L_46:
        /*013c*/ 	.byte	0x04, 0x17
        /*013e*/ 	.short	(.L_48 - .L_47)
.L_47:
        /*0140*/ 	.word	0x00000000
        /*0144*/ 	.short	0x0007
        /*0146*/ 	.short	0x0030
        /*0148*/ 	.byte	0x00, 0xf0, 0x11, 0x00


	//----- nvinfo : EIATTR_KPARAM_INFO
	.align		4
.L_48:
        /*014c*/ 	.byte	0x04, 0x17
        /*014e*/ 	.short	(.L_50 - .L_49)
.L_49:
        /*0150*/ 	.word	0x00000000
        /*0154*/ 	.short	0x0006
        /*0156*/ 	.short	0x002c
        /*0158*/ 	.byte	0x00, 0xf0, 0x11, 0x00


	//----- nvinfo : EIATTR_KPARAM_INFO
	.align		4
.L_50:
        /*015c*/ 	.byte	0x04, 0x17
        /*015e*/ 	.short	(.L_52 - .L_51)
.L_51:
        /*0160*/ 	.word	0x00000000
        /*0164*/ 	.short	0x0005
        /*0166*/ 	.short	0x0028
        /*0168*/ 	.byte	0x00, 0xf0, 0x11, 0x00


	//----- nvinfo : EIATTR_KPARAM_INFO
	.align		4
.L_52:
        /*016c*/ 	.byte	0x04, 0x17
        /*016e*/ 	.short	(.L_54 - .L_53)
.L_53:
        /*0170*/ 	.word	0x00000000
        /*0174*/ 	.short	0x0004
        /*0176*/ 	.short	0x0020
        /*0178*/ 	.byte	0x00, 0xf4, 0x21, 0x00


	//----- nvinfo : EIATTR_KPARAM_INFO
	.align		4
.L_54:
        /*017c*/ 	.byte	0x04, 0x17
        /*017e*/ 	.short	(.L_56 - .L_55)
.L_55:
        /*0180*/ 	.word	0x00000000
        /*0184*/ 	.short	0x0003
        /*0186*/ 	.short	0x0018
        /*0188*/ 	.byte	0x00, 0xf4, 0x21, 0x00


	//----- nvinfo : EIATTR_KPARAM_INFO
	.align		4
.L_56:
        /*018c*/ 	.byte	0x04, 0x17
        /*018e*/ 	.short	(.L_58 - .L_57)
.L_57:
        /*0190*/ 	.word	0x00000000
        /*0194*/ 	.short	0x0002
        /*0196*/ 	.short	0x0010
        /*0198*/ 	.byte	0x00, 0xf4, 0x21, 0x00


	//----- nvinfo : EIATTR_KPARAM_INFO
	.align		4
.L_58:
        /*019c*/ 	.byte	0x04, 0x17
        /*019e*/ 	.short	(.L_60 - .L_59)
.L_59:
        /*01a0*/ 	.word	0x00000000
        /*01a4*/ 	.short	0x0001
        /*01a6*/ 	.short	0x0008
        /*01a8*/ 	.byte	0x00, 0xf4, 0x21, 0x00


	//----- nvinfo : EIATTR_KPARAM_INFO
	.align		4
.L_60:
        /*01ac*/ 	.byte	0x04, 0x17
        /*01ae*/ 	.short	(.L_62 - .L_61)
.L_61:
        /*01b0*/ 	.word	0x00000000
        /*01b4*/ 	.short	0x0000
        /*01b6*/ 	.short	0x0000
        /*01b8*/ 	.byte	0x00, 0xf4, 0x21, 0x00


	//----- nvinfo : EIATTR_MAXREG_COUNT
	.align		4
.L_62:
        /*01bc*/ 	.byte	0x03, 0x1b
        /*01be*/ 	.short	0x00ff


	//----- nvinfo : EIATTR_NUM_BARRIERS
	.align		4
        /*01c0*/ 	.byte	0x02, 0x4c
        /*01c2*/ 	.byte	0x01
	.zero		1


	//----- nvinfo : EIATTR_MERCURY_ISA_VERSION
	.align		4
        /*01c4*/ 	.byte	0x03, 0x5f
        /*01c6*/ 	.short	0x0000


	//----- nvinfo : EIATTR_COOP_GROUP_MASK_REGIDS
	.align		4
        /*01c8*/ 	.byte	0x04, 0x29
        /*01ca*/ 	.short	(.L_64 - .L_63)


	//   ....[0]....
.L_63:
        /*01cc*/ 	.word	0xffffffff


	//   ....[1]....
        /*01d0*/ 	.word	0xffffffff


	//   ....[2]....
        /*01d4*/ 	.word	0xffffffff


	//   ....[3]....
        /*01d8*/ 	.word	0xffffffff


	//   ....[4]....
        /*01dc*/ 	.word	0xffffffff


	//   ....[5]....
        /*01e0*/ 	.word	0xffffffff


	//   ....[6]....
        /*01e4*/ 	.word	0xffffffff


	//   ....[7]....
        /*01e8*/ 	.word	0xffffffff


	//   ....[8]....
        /*01ec*/ 	.word	0xffffffff


	//   ....[9]....
        /*01f0*/ 	.word	0xffffffff


	//   ....[10]....
        /*01f4*/ 	.word	0xffffffff


	//   ....[11]....
        /*01f8*/ 	.word	0xffffffff


	//   ....[12]....
        /*01fc*/ 	.word	0xffffffff


	//   ....[13]....
        /*0200*/ 	.word	0xffffffff


	//   ....[14]....
        /*0204*/ 	.word	0xffffffff


	//   ....[15]....
        /*0208*/ 	.word	0xffffffff


	//----- nvinfo : EIATTR_COOP_GROUP_INSTR_OFFSETS
	.align		4
.L_64:
        /*020c*/ 	.byte	0x04, 0x28
        /*020e*/ 	.short	(.L_66 - .L_65)


	//   ....[0]....
.L_65:
        /*0210*/ 	.word	0x00000d00


	//   ....[1]....
        /*0214*/ 	.word	0x00000d20


	//   ....[2]....
        /*0218*/ 	.word	0x00000e60


	//   ....[3]....
        /*021c*/ 	.word	0x00000ec0


	//   ....[4]....
        /*0220*/ 	.word	0x00000f10


	//   ....[5]....
        /*0224*/ 	.word	0x00000f50


	//   ....[6]....
        /*0228*/ 	.word	0x00001190


	//   ....[7]....
        /*022c*/ 	.word	0x000011a0


	//   ....[8]....
        /*0230*/ 	.word	0x000011e0


	//   ....[9]....
        /*0234*/ 	.word	0x00001340


	//   ....[10]....
        /*0238*/ 	.word	0x00001380


	//   ....[11]....
        /*023c*/ 	.word	0x00001590


	//   ....[12]....
        /*0240*/ 	.word	0x000015b0


	//   ....[13]....
        /*0244*/ 	.word	0x000015d0


	//   ....[14]....
        /*0248*/ 	.word	0x00001670


	//   ....[15]....
        /*024c*/ 	.word	0x00001680


	//----- nvinfo : EIATTR_EXIT_INSTR_OFFSETS
	.align		4
.L_66:
        /*0250*/ 	.byte	0x04, 0x1c
        /*0252*/ 	.short	(.L_68 - .L_67)


	//   ....[0]....
.L_67:
        /*0254*/ 	.word	0x00002cf0


	//----- nvinfo : EIATTR_REQNTID
	.align		4
.L_68:
        /*0258*/ 	.byte	0x04, 0x10
        /*025a*/ 	.short	(.L_70 - .L_69)
.L_69:
        /*025c*/ 	.word	0x00000100
        /*0260*/ 	.word	0x00000001
        /*0264*/ 	.word	0x00000001
.L_70:


//--------------------- .nv.callgraph             --------------------------
	.section	.nv.callgraph,"",@"SHT_CUDA_CALLGRAPH"
	.align	4
	.sectionentsize	8
	.align		4
        /*0000*/ 	.word	0x00000000
	.align		4
        /*0004*/ 	.word	0xffffffff
	.align		4
        /*0008*/ 	.word	0x00000000
	.align		4
        /*000c*/ 	.word	0xfffffffe
	.align		4
        /*0010*/ 	.word	0x00000000
	.align		4
        /*0014*/ 	.word	0xfffffffd
	.align		4
        /*0018*/ 	.word	0x00000000
	.align		4
        /*001c*/ 	.word	0xfffffffc


//--------------------- .nv.rel.action            --------------------------
	.section	.nv.rel.action,"",@"SHT_CUDA_RELOCINFO"
	.align	8
	.sectionentsize	8
        /*0000*/ 	.byte	0x73, 0x00, 0x00, 0x00, 0x00, 0x00, 0x00, 0x00, 0x00, 0x00, 0x00, 0x11, 0x25, 0x00, 0x05, 0x36


//--------------------- .nv.constant4             --------------------------
	.section	.nv.constant4,"a",@progbits
	.align	8
	.align		8
.nv.constant4:
        /*0000*/ 	.dword	_$_str


//--------------------- .nv.constant0.attn_fwd    --------------------------
	.section	.nv.constant0.attn_fwd,"a",@progbits
	.sectionflags	@""
	.align	4
.nv.constant0.attn_fwd:
	.zero		488


//--------------------- .text.attn_fwd            --------------------------
	.section	.text.attn_fwd,"ax",@progbits
	.sectioninfo	@"SHI_REGISTERS=64"
	.align	128
        .global         attn_fwd
        .type           attn_fwd,@function
        .size           attn_fwd,(.L_x_3 - attn_fwd)
        .other          attn_fwd,@"STO_CUDA_ENTRY STV_DEFAULT"
attn_fwd:
.text.attn_fwd:
[----:B------:R-:W-:Y:S02]  /*0000*/  MOV R1, c[0x0][0x28] ;  /* 0x00000a0000017a02 */ /* 0x000fe40000000f00 */
[----:B------:R-:W0:Y:S01]  /*0010*/  S2R R61, SR_TID.X ;  /* 0x00000000003d7919 */ /* 0x000e220000002100 */
[----:B------:R-:W-:Y:S01]  /*0020*/  MOV R13, c[0x0][0x198] ;  /* 0x00006600000d7a02 */ /* 0x000fe20000000f00 */
[----:B------:R-:W-:Y:S02]  /*0030*/  ULDC.64 UR4, c[0x0][0x118] ;  /* 0x0000460000047ab9 */ /* 0x000fe40000000a00 */
[----:B------:R-:W1:Y:S01]  /*0040*/  S2R R3, SR_CTAID.X ;  /* 0x0000000000037919 */ /* 0x000e620000002500 */
[C---:B------:R-:W-:Y:S01]  /*0050*/  SHF.L.U32 R11, R13.reuse, 0x3, RZ ;  /* 0x000000030d0b7819 */ /* 0x040fe200000006ff */
[C---:B------:R-:W-:Y:S01]  /*0060*/  IMAD R25, R13.reuse, 0x6, RZ ;  /* 0x000000060d197824 */ /* 0x040fe200078e02ff */
[C---:B------:R-:W-:Y:S01]  /*0070*/  SHF.L.U32 R9, R13.reuse, 0x2, RZ ;  /* 0x000000020d097819 */ /* 0x040fe200000006ff */
[----:B------:R-:W2:Y:S01]  /*0080*/  S2R R42, SR_CTAID.Y ;  /* 0x00000000002a7919 */ /* 0x000ea20000002600 */
[C---:B------:R-:W-:Y:S02]  /*0090*/  IMAD R15, R13.reuse, 0x12, RZ ;  /* 0x000000120d0f7824 */ /* 0x040fe400078e02ff */
[----:B------:R-:W-:-:S02]  /*00a0*/  IMAD R17, R13, 0x14, RZ ;  /* 0x000000140d117824 */ /* 0x000fc400078e02ff */
[C---:B------:R-:W-:Y:S02]  /*00b0*/  IMAD R19, R13.reuse, 0x16, RZ ;  /* 0x000000160d137824 */ /* 0x040fe400078e02ff */
[C---:B------:R-:W-:Y:S02]  /*00c0*/  IMAD R7, R13.reuse, 0x3, RZ ;  /* 0x000000030d077824 */ /* 0x040fe400078e02ff */
[C---:B------:R-:W-:Y:S02]  /*00d0*/  IMAD R31, R13.reuse, 0xa, RZ ;  /* 0x0000000a0d1f7824 */ /* 0x040fe400078e02ff */
[C---:B------:R-:W-:Y:S02]  /*00e0*/  IMAD R35, R13.reuse, 0xc, RZ ;  /* 0x0000000c0d237824 */ /* 0x040fe400078e02ff */
[C---:B------:R-:W-:Y:S02]  /*00f0*/  IMAD R39, R13.reuse, 0xe, RZ ;  /* 0x0000000e0d277824 */ /* 0x040fe400078e02ff */
[----:B------:R-:W-:Y:S01]  /*0100*/  IMAD R23, R13, 0x18, RZ ;  /* 0x000000180d177824 */ /* 0x000fe200078e02ff */
[----:B0-----:R-:W-:Y:S01]  /*0110*/  LOP3.LUT R0, R61, 0xff, RZ, 0xc0, !PT ;  /* 0x000000ff3d007812 */ /* 0x001fe200078ec0ff */
[----:B------:R-:W-:-:S02]  /*0120*/  IMAD R21, R13, 0x5, RZ ;  /* 0x000000050d157824 */ /* 0x000fc400078e02ff */
[----:B------:R-:W-:Y:S01]  /*0130*/  IMAD R27, R13, 0x7, RZ ;  /* 0x000000070d1b7824 */ /* 0x000fe200078e02ff */
[----:B-1----:R-:W-:Y:S01]  /*0140*/  LEA R60, R3, R0, 0x8 ;  /* 0x00000000033c7211 */ /* 0x002fe200078e40ff */
[C---:B------:R-:W-:Y:S02]  /*0150*/  IMAD R29, R13.reuse, 0x9, RZ ;  /* 0x000000090d1d7824 */ /* 0x040fe400078e02ff */
[----:B------:R-:W-:Y:S02]  /*0160*/  IMAD R43, R13, 0x1a, RZ ;  /* 0x0000001a0d2b7824 */ /* 0x000fe400078e02ff */
[----:B--2---:R-:W-:Y:S02]  /*0170*/  IMAD R2, R42, c[0x0][0x190], RZ ;  /* 0x000064002a027a24 */ /* 0x004fe400078e02ff */
[----:B------:R-:W-:Y:S02]  /*0180*/  IMAD R5, R60, c[0x0][0x194], RZ ;  /* 0x000065003c057a24 */ /* 0x000fe400078e02ff */
[C---:B------:R-:W-:Y:S01]  /*0190*/  IMAD.HI R4, R2.reuse, 0x2, RZ ;  /* 0x0000000202047827 */ /* 0x040fe200078e02ff */
[----:B------:R-:W-:-:S02]  /*01a0*/  SHF.L.U32 R3, R2, 0x1, RZ ;  /* 0x0000000102037819 */ /* 0x000fc400000006ff */
[C---:B------:R-:W-:Y:S01]  /*01b0*/  SHF.L.U32 R6, R5.reuse, 0x1, RZ ;  /* 0x0000000105067819 */ /* 0x040fe200000006ff */
[----:B------:R-:W-:-:S03]  /*01c0*/  IMAD.HI R5, R5, 0x2, RZ ;  /* 0x0000000205057827 */ /* 0x000fc600078e02ff */
[----:B------:R-:W-:Y:S01]  /*01d0*/  IADD3 R2, P0, P1, R6, c[0x0][0x160], R3 ;  /* 0x0000580006027a10 */ /* 0x000fe2000791e003 */
[C---:B------:R-:W-:Y:S02]  /*01e0*/  IMAD R33, R13.reuse, 0xb, RZ ;  /* 0x0000000b0d217824 */ /* 0x040fe400078e02ff */
[----:B------:R-:W-:Y:S01]  /*01f0*/  IMAD R37, R13, 0xd, RZ ;  /* 0x0000000d0d257824 */ /* 0x000fe200078e02ff */
[----:B------:R-:W-:Y:S01]  /*0200*/  IADD3.X R3, R5, c[0x0][0x164], R4, P0, P1 ;  /* 0x0000590005037a10 */ /* 0x000fe200007e2404 */
[C---:B------:R-:W-:Y:S01]  /*0210*/  IMAD R45, R13.reuse, 0x1c, RZ ;  /* 0x0000001c0d2d7824 */ /* 0x040fe200078e02ff */
[CC--:B------:R-:W-:Y:S01]  /*0220*/  LEA R10, P3, R13.reuse, R2.reuse, 0x4 ;  /* 0x000000020d0a7211 */ /* 0x0c0fe200078620ff */
[C---:B------:R-:W-:Y:S01]  /*0230*/  IMAD R41, R13.reuse, 0xf, RZ ;  /* 0x0000000f0d297824 */ /* 0x040fe200078e02ff */
[C---:B------:R-:W-:Y:S01]  /*0240*/  SHF.L.U32 R5, R13.reuse, 0x1, RZ ;  /* 0x000000010d057819 */ /* 0x040fe200000006ff */
[C---:B------:R-:W-:Y:S01]  /*0250*/  IMAD R47, R13.reuse, 0x1e, RZ ;  /* 0x0000001e0d2f7824 */ /* 0x040fe200078e02ff */
[----:B------:R-:W-:-:S02]  /*0260*/  LEA R14, P5, R13, R2, 0x2 ;  /* 0x000000020d0e7211 */ /* 0x000fc400078a10ff */
[----:B------:R-:W-:Y:S02]  /*0270*/  LEA.HI.X.SX32 R11, R11, R3, 0x1, P3 ;  /* 0x000000030b0b7211 */ /* 0x000fe400018f0eff */
[-C--:B------:R-:W-:Y:S02]  /*0280*/  IADD3 R16, P6, R25, R2.reuse, RZ ;  /* 0x0000000219107210 */ /* 0x080fe40007fde0ff */
[-C--:B------:R-:W-:Y:S01]  /*0290*/  LEA R18, P3, R13, R2.reuse, 0x3 ;  /* 0x000000020d127211 */ /* 0x080fe200078618ff */
[----:B------:R0:W2:Y:S01]  /*02a0*/  LDG.E.U16 R10, [R10.64] ;  /* 0x000000040a0a7981 */ /* 0x0000a2000c1e1500 */
[-C--:B------:R-:W-:Y:S02]  /*02b0*/  IADD3 R4, P0, R15, R2.reuse, RZ ;  /* 0x000000020f047210 */ /* 0x080fe40007f1e0ff */
[-C--:B------:R-:W-:Y:S02]  /*02c0*/  IADD3 R12, P4, R5, R2.reuse, RZ ;  /* 0x00000002050c7210 */ /* 0x080fe40007f9e0ff */
[----:B------:R-:W-:-:S02]  /*02d0*/  IADD3 R6, P2, R17, R2, RZ ;  /* 0x0000000211067210 */ /* 0x000fc40007f5e0ff */
[-C--:B------:R-:W-:Y:S02]  /*02e0*/  IADD3 R8, P1, R19, R2.reuse, RZ ;  /* 0x0000000213087210 */ /* 0x080fe40007f3e0ff */
[-C--:B------:R-:W-:Y:S02]  /*02f0*/  LEA.HI.X.SX32 R15, R5, R3.reuse, 0x1, P5 ;  /* 0x00000003050f7211 */ /* 0x080fe400028f0eff */
[-C--:B------:R-:W-:Y:S02]  /*0300*/  IADD3 R22, P5, R31, R2.reuse, RZ ;  /* 0x000000021f167210 */ /* 0x080fe40007fbe0ff */
[-C--:B------:R-:W-:Y:S01]  /*0310*/  LEA.HI.X.SX32 R17, R7, R3.reuse, 0x1, P6 ;  /* 0x0000000307117211 */ /* 0x080fe200030f0eff */
[----:B------:R1:W3:Y:S01]  /*0320*/  LDG.E.U16 R14, [R14.64] ;  /* 0x000000040e0e7981 */ /* 0x0002e2000c1e1500 */
[----:B------:R-:W-:Y:S02]  /*0330*/  LEA.HI.X.SX32 R19, R9, R3, 0x1, P3 ;  /* 0x0000000309137211 */ /* 0x000fe400018f0eff */
[-C--:B------:R-:W-:Y:S01]  /*0340*/  IADD3 R24, P6, R35, R2.reuse, RZ ;  /* 0x0000000223187210 */ /* 0x080fe20007fde0ff */
[----:B------:R-:W4:Y:S01]  /*0350*/  LDG.E.U16 R16, [R16.64] ;  /* 0x0000000410107981 */ /* 0x000f22000c1e1500 */
[----:B------:R-:W-:-:S02]  /*0360*/  IADD3 R26, P3, R39, R2, RZ ;  /* 0x00000002271a7210 */ /* 0x000fc40007f7e0ff */
[-C--:B------:R-:W-:Y:S01]  /*0370*/  LEA.HI.X.SX32 R13, R13, R3.reuse, 0x1, P4 ;  /* 0x000000030d0d7211 */ /* 0x080fe200020f0eff */
[----:B------:R-:W5:Y:S01]  /*0380*/  LDG.E.U16 R18, [R18.64] ;  /* 0x0000000412127981 */ /* 0x000f62000c1e1500 */
[-C--:B------:R-:W-:Y:S02]  /*0390*/  IADD3 R20, P4, R23, R2.reuse, RZ ;  /* 0x0000000217147210 */ /* 0x080fe40007f9e0ff */
[-C--:B------:R-:W-:Y:S01]  /*03a0*/  LEA.HI.X.SX32 R23, R21, R3.reuse, 0x1, P5 ;  /* 0x0000000315177211 */ /* 0x080fe200028f0eff */
[----:B------:R0:W3:Y:S01]  /*03b0*/  LDG.E.U16 R12, [R12.64] ;  /* 0x000000040c0c7981 */ /* 0x0000e2000c1e1500 */
[----:B------:R-:W-:Y:S02]  /*03c0*/  IADD3 R28, P5, R43, R2, RZ ;  /* 0x000000022b1c7210 */ /* 0x000fe40007fbe0ff */
[-C--:B------:R-:W-:Y:S01]  /*03d0*/  LEA.HI.X.SX32 R25, R25, R3.reuse, 0x1, P6 ;  /* 0x0000000319197211 */ /* 0x080fe200030f0eff */
[----:B------:R-:W3:Y:S01]  /*03e0*/  LDG.E.U16 R22, [R22.64] ;  /* 0x0000000416167981 */ /* 0x000ee2000c1e1500 */
[----:B------:R-:W-:-:S02]  /*03f0*/  LEA.HI.X.SX32 R27, R27, R3, 0x1, P3 ;  /* 0x000000031b1b7211 */ /* 0x000fc400018f0eff */
[-C--:B------:R-:W-:Y:S01]  /*0400*/  LEA.HI.X.SX32 R5, R29, R3.reuse, 0x1, P0 ;  /* 0x000000031d057211 */ /* 0x080fe200000f0eff */
[----:B------:R-:W3:Y:S01]  /*0410*/  LDG.E.U16 R24, [R24.64] ;  /* 0x0000000418187981 */ /* 0x000ee2000c1e1500 */
[-C--:B------:R-:W-:Y:S02]  /*0420*/  IADD3 R30, P6, R45, R2.reuse, RZ ;  /* 0x000000022d1e7210 */ /* 0x080fe40007fde0ff */
[----:B------:R-:W-:Y:S01]  /*0430*/  IADD3 R32, P3, R47, R2, RZ ;  /* 0x000000022f207210 */ /* 0x000fe20007f7e0ff */
[----:B------:R0:W3:Y:S01]  /*0440*/  LDG.E.U16 R4, [R4.64] ;  /* 0x0000000404047981 */ /* 0x0000e2000c1e1500 */
[-C--:B------:R-:W-:Y:S02]  /*0450*/  LEA.HI.X.SX32 R7, R31, R3.reuse, 0x1, P2 ;  /* 0x000000031f077211 */ /* 0x080fe400010f0eff */
[-C--:B------:R-:W-:Y:S01]  /*0460*/  LEA.HI.X.SX32 R9, R33, R3.reuse, 0x1, P1 ;  /* 0x0000000321097211 */ /* 0x080fe200008f0eff */
[----:B------:R0:W3:Y:S01]  /*0470*/  LDG.E.U16 R2, [R2.64] ;  /* 0x0000000402027981 */ /* 0x0000e2000c1e1500 */
[----:B------:R-:W-:-:S02]  /*0480*/  LEA.HI.X.SX32 R21, R35, R3, 0x1, P4 ;  /* 0x0000000323157211 */ /* 0x000fc400020f0eff */
[-C--:B------:R-:W-:Y:S01]  /*0490*/  LEA.HI.X.SX32 R29, R37, R3.reuse, 0x1, P5 ;  /* 0x00000003251d7211 */ /* 0x080fe200028f0eff */
[----:B------:R0:W4:Y:S01]  /*04a0*/  LDG.E.U16 R6, [R6.64] ;  /* 0x0000000406067981 */ /* 0x000122000c1e1500 */
[-C--:B------:R-:W-:Y:S02]  /*04b0*/  LEA.HI.X.SX32 R31, R39, R3.reuse, 0x1, P6 ;  /* 0x00000003271f7211 */ /* 0x080fe400030f0eff */
[----:B------:R-:W-:Y:S01]  /*04c0*/  LEA.HI.X.SX32 R33, R41, R3, 0x1, P3 ;  /* 0x0000000329217211 */ /* 0x000fe200018f0eff */
[----:B------:R0:W4:Y:S04]  /*04d0*/  LDG.E.U16 R8, [R8.64] ;  /* 0x0000000408087981 */ /* 0x000128000c1e1500 */
[----:B------:R-:W4:Y:S04]  /*04e0*/  LDG.E.U16 R20, [R20.64] ;  /* 0x0000000414147981 */ /* 0x000f28000c1e1500 */
[----:B------:R-:W4:Y:S04]  /*04f0*/  LDG.E.U16 R28, [R28.64] ;  /* 0x000000041c1c7981 */ /* 0x000f28000c1e1500 */
[----:B------:R-:W5:Y:S04]  /*0500*/  LDG.E.U16 R30, [R30.64] ;  /* 0x000000041e1e7981 */ /* 0x000f68000c1e1500 */
[----:B------:R1:W5:Y:S04]  /*0510*/  LDG.E.U16 R33, [R32.64] ;  /* 0x0000000420217981 */ /* 0x000368000c1e1500 */
[----:B------:R-:W5:Y:S01]  /*0520*/  LDG.E.U16 R26, [R26.64] ;  /* 0x000000041a1a7981 */ /* 0x000f62000c1e1500 */
[----:B0-----:R-:W-:-:S04]  /*0530*/  SHF.L.U32 R3, R0, 0x1, RZ ;  /* 0x0000000100037819 */ /* 0x001fc800000006ff */
[C---:B------:R-:W-:Y:S02]  /*0540*/  LOP3.LUT R5, R3.reuse, 0x10, RZ, 0x3c, !PT ;  /* 0x0000001003057812 */ /* 0x040fe400078e3cff */
[C---:B------:R-:W-:Y:S02]  /*0550*/  LOP3.LUT R7, R3.reuse, 0x20, RZ, 0x3c, !PT ;  /* 0x0000002003077812 */ /* 0x040fe400078e3cff */
[C---:B------:R-:W-:Y:S02]  /*0560*/  LOP3.LUT R9, R3.reuse, 0x30, RZ, 0x3c, !PT ;  /* 0x0000003003097812 */ /* 0x040fe400078e3cff */
[C---:B------:R-:W-:Y:S02]  /*0570*/  LOP3.LUT R11, R3.reuse, 0x40, RZ, 0x3c, !PT ;  /* 0x00000040030b7812 */ /* 0x040fe400078e3cff */
[C---:B------:R-:W-:Y:S02]  /*0580*/  LOP3.LUT R13, R3.reuse, 0x50, RZ, 0x3c, !PT ;  /* 0x00000050030d7812 */ /* 0x040fe400078e3cff */
[----:B-1----:R-:W-:-:S02]  /*0590*/  LOP3.LUT R15, R3, 0x60, RZ, 0x3c, !PT ;  /* 0x00000060030f7812 */ /* 0x002fc400078e3cff */
[----:B------:R-:W-:-:S04]  /*05a0*/  MOV R0, 0x1 ;  /* 0x0000000100007802 */ /* 0x000fc80000000f00 */
[----:B------:R-:W-:Y:S02]  /*05b0*/  ISETP.LE.AND P0, PT, R0, c[0x0][0x1d0], PT ;  /* 0x0000740000007a0c */ /* 0x000fe40003f03270 */
[----:B------:R-:W-:Y:S02]  /*05c0*/  MOV R47, 0x3f800000 ;  /* 0x3f800000002f7802 */ /* 0x000fe40000000f00 */
[----:B------:R-:W-:Y:S02]  /*05d0*/  MOV R32, 0xff800000 ;  /* 0xff80000000207802 */ /* 0x000fe40000000f00 */
[----:B------:R-:W-:Y:S02]  /*05e0*/  MOV R34, 0xff800000 ;  /* 0xff80000000227802 */ /* 0x000fe40000000f00 */
[----:B------:R-:W-:Y:S02]  /*05f0*/  MOV R46, 0x3f800000 ;  /* 0x3f800000002e7802 */ /* 0x000fe40000000f00 */
[----:B------:R-:W-:-:S02]  /*0600*/  MOV R44, 0x3f800000 ;  /* 0x3f800000002c7802 */ /* 0x000fc40000000f00 */
[C---:B------:R-:W-:Y:S02]  /*0610*/  LOP3.LUT R40, R61.reuse, 0xf, RZ, 0xc0, !PT ;  /* 0x0000000f3d287812 */ /* 0x040fe400078ec0ff */
[C---:B------:R-:W-:Y:S02]  /*0620*/  SHF.L.U32 R36, R61.reuse, 0x1, RZ ;  /* 0x000000013d247819 */ /* 0x040fe400000006ff */
[----:B------:R-:W-:Y:S01]  /*0630*/  SHF.L.U32 R38, R61, 0x5, RZ ;  /* 0x000000053d267819 */ /* 0x000fe200000006ff */
[----:B--2---:R-:W-:Y:S04]  /*0640*/  STS.U16 [R3+0x1000], R10 ;  /* 0x0010000a03007388 */ /* 0x004fe80000000400 */
[----:B---3--:R0:W-:Y:S04]  /*0650*/  STS.U16 [R3], R2 ;  /* 0x0000000203007388 */ /* 0x0081e80000000400 */
[----:B------:R-:W-:Y:S04]  /*0660*/  STS.U16 [R5+0x200], R12 ;  /* 0x0002000c05007388 */ /* 0x000fe80000000400 */
[----:B------:R1:W-:Y:S01]  /*0670*/  STS.U16 [R5+0x1200], R4 ;  /* 0x0012000405007388 */ /* 0x0003e20000000400 */
[----:B0-----:R-:W-:-:S03]  /*0680*/  LOP3.LUT R3, R3, 0x70, RZ, 0x3c, !PT ;  /* 0x0000007003037812 */ /* 0x001fc600078e3cff */
[----:B------:R-:W-:Y:S04]  /*0690*/  STS.U16 [R7+0x400], R14 ;  /* 0x0004000e07007388 */ /* 0x000fe80000000400 */
[----:B----4-:R-:W-:Y:S04]  /*06a0*/  STS.U16 [R7+0x1400], R6 ;  /* 0x0014000607007388 */ /* 0x010fe80000000400 */
[----:B------:R-:W-:Y:S04]  /*06b0*/  STS.U16 [R9+0x600], R16 ;  /* 0x0006001009007388 */ /* 0x000fe80000000400 */
[----:B------:R-:W-:Y:S04]  /*06c0*/  STS.U16 [R9+0x1600], R8 ;  /* 0x0016000809007388 */ /* 0x000fe80000000400 */
[----:B-----5:R-:W-:Y:S04]  /*06d0*/  STS.U16 [R11+0x800], R18 ;  /* 0x000800120b007388 */ /* 0x020fe80000000400 */
[----:B------:R0:W-:Y:S04]  /*06e0*/  STS.U16 [R11+0x1800], R20 ;  /* 0x001800140b007388 */ /* 0x0001e80000000400 */
[----:B------:R2:W-:Y:S04]  /*06f0*/  STS.U16 [R13+0xa00], R22 ;  /* 0x000a00160d007388 */ /* 0x0005e80000000400 */
[----:B------:R-:W-:Y:S04]  /*0700*/  STS.U16 [R13+0x1a00], R28 ;  /* 0x001a001c0d007388 */ /* 0x000fe80000000400 */
[----:B------:R3:W-:Y:S04]  /*0710*/  STS.U16 [R15+0xc00], R24 ;  /* 0x000c00180f007388 */ /* 0x0007e80000000400 */
[----:B------:R4:W-:Y:S04]  /*0720*/  STS.U16 [R15+0x1c00], R30 ;  /* 0x001c001e0f007388 */ /* 0x0009e80000000400 */
[----:B------:R-:W-:Y:S01]  /*0730*/  STS.U16 [R3+0x1e00], R33 ;  /* 0x001e002103007388 */ /* 0x000fe20000000400 */
[----:B-1----:R-:W-:Y:S01]  /*0740*/  MOV R5, 0xff800000 ;  /* 0xff80000000057802 */ /* 0x002fe20000000f00 */
[----:B0-----:R-:W-:Y:S01]  /*0750*/  CS2R R20, SRZ ;  /* 0x0000000000147805 */ /* 0x001fe2000001ff00 */
[----:B------:R-:W-:Y:S01]  /*0760*/  MOV R12, 0xff800000 ;  /* 0xff800000000c7802 */ /* 0x000fe20000000f00 */
[----:B------:R0:W-:Y:S01]  /*0770*/  STS.U16 [R3+0xe00], R26 ;  /* 0x000e001a03007388 */ /* 0x0001e20000000400 */
[----:B------:R-:W-:Y:S01]  /*0780*/  MOV R7, 0x3f800000 ;  /* 0x3f80000000077802 */ /* 0x000fe20000000f00 */
[----:B--2---:R-:W-:Y:S01]  /*0790*/  CS2R R22, SRZ ;  /* 0x0000000000167805 */ /* 0x004fe2000001ff00 */
[----:B---3--:R-:W-:Y:S01]  /*07a0*/  CS2R R24, SRZ ;  /* 0x0000000000187805 */ /* 0x008fe2000001ff00 */
[----:B------:R-:W-:Y:S01]  /*07b0*/  CS2R R28, SRZ ;  /* 0x00000000001c7805 */ /* 0x000fe2000001ff00 */
[----:B----4-:R-:W-:Y:S01]  /*07c0*/  CS2R R30, SRZ ;  /* 0x00000000001e7805 */ /* 0x010fe2000001ff00 */
[----:B------:R-:W-:Y:S01]  /*07d0*/  CS2R R16, SRZ ;  /* 0x0000000000107805 */ /* 0x000fe2000001ff00 */
[----:B------:R-:W-:Y:S01]  /*07e0*/  CS2R R18, SRZ ;  /* 0x0000000000127805 */ /* 0x000fe2000001ff00 */
[----:B0-----:R-:W-:Y:S01]  /*07f0*/  CS2R R26, SRZ ;  /* 0x00000000001a7805 */ /* 0x001fe2000001ff00 */
[----:B------:R-:W-:Y:S05]  /*0800*/  @!P0 BRA `(.L_x_0) ;  /* 0x0000103000008947 */ /* 0x000fea0003800000 */
[----:B------:R-:W-:Y:S01]  /*0810*/  IMAD R0, R42, c[0x0][0x1a0], RZ ;  /* 0x000068002a007a24 */ /* 0x000fe200078e02ff */
[----:B------:R-:W-:Y:S01]  /*0820*/  SHF.R.S32.HI R11, RZ, 0x2, R61 ;  /* 0x00000002ff0b7819 */ /* 0x000fe2000001143d */
[----:B------:R-:W-:Y:S01]  /*0830*/  IMAD R4, R40, c[0x0][0x1a8], RZ ;  /* 0x00006a0028047a24 */ /* 0x000fe200078e02ff */
[----:B------:R-:W-:Y:S01]  /*0840*/  MOV R51, 0xff800000 ;  /* 0xff80000000337802 */ /* 0x000fe20000000f00 */
[----:B------:R-:W-:Y:S01]  /*0850*/  IMAD R2, R42, c[0x0][0x1b0], RZ ;  /* 0x00006c002a027a24 */ /* 0x000fe200078e02ff */
[C---:B------:R-:W-:Y:S01]  /*0860*/  SHF.L.U32 R3, R0.reuse, 0x1, RZ ;  /* 0x0000000100037819 */ /* 0x040fe200000006ff */
[----:B------:R-:W-:Y:S01]  /*0870*/  IMAD.HI R0, R0, 0x2, RZ ;  /* 0x0000000200007827 */ /* 0x000fe200078e02ff */
[----:B------:R-:W-:Y:S01]  /*0880*/  SHF.L.U32 R6, R4, 0x1, RZ ;  /* 0x0000000104067819 */ /* 0x000fe200000006ff */
[----:B------:R-:W-:Y:S01]  /*0890*/  CS2R R20, SRZ ;  /* 0x0000000000147805 */ /* 0x000fe2000001ff00 */
[----:B------:R-:W-:Y:S01]  /*08a0*/  SHF.L.U32 R7, R2, 0x1, RZ ;  /* 0x0000000102077819 */ /* 0x000fe200000006ff */
[----:B------:R-:W-:Y:S01]  /*08b0*/  IMAD.HI R5, R4, 0x2, RZ ;  /* 0x0000000204057827 */ /* 0x000fe200078e02ff */
[----:B------:R-:W-:Y:S01]  /*08c0*/  IADD3 R57, P0, P1, R6, c[0x0][0x168], R3 ;  /* 0x00005a0006397a10 */ /* 0x000fe2000791e003 */
[----:B------:R-:W-:Y:S01]  /*08d0*/  CS2R R22, SRZ ;  /* 0x0000000000167805 */ /* 0x000fe2000001ff00 */
[----:B------:R-:W-:Y:S01]  /*08e0*/  LOP3.LUT R4, R61, 0x7, RZ, 0xc0, !PT ;  /* 0x000000073d047812 */ /* 0x000fe200078ec0ff */
[----:B------:R-:W-:Y:S01]  /*08f0*/  IMAD R8, R40, c[0x0][0x1b4], RZ ;  /* 0x00006d0028087a24 */ /* 0x000fe200078e02ff */
[----:B------:R-:W-:Y:S01]  /*0900*/  IADD3.X R9, R5, c[0x0][0x16c], R0, P0, P1 ;  /* 0x00005b0005097a10 */ /* 0x000fe200007e2400 */
[----:B------:R-:W-:Y:S01]  /*0910*/  IMAD.HI R2, R2, 0x2, RZ ;  /* 0x0000000202027827 */ /* 0x000fe200078e02ff */
[----:B------:R-:W-:Y:S01]  /*0920*/  LOP3.LUT R5, R61, 0x10, RZ, 0xc0, !PT ;  /* 0x000000103d057812 */ /* 0x000fe200078ec0ff */
[----:B------:R-:W-:Y:S01]  /*0930*/  CS2R R24, SRZ ;  /* 0x0000000000187805 */ /* 0x000fe2000001ff00 */
[----:B------:R-:W-:Y:S01]  /*0940*/  LOP3.LUT R6, R38, 0x60, RZ, 0xc0, !PT ;  /* 0x0000006026067812 */ /* 0x000fe200078ec0ff */
[----:B------:R-:W-:Y:S01]  /*0950*/  IMAD.HI R3, R8, 0x2, RZ ;  /* 0x0000000208037827 */ /* 0x000fe200078e02ff */
[----:B------:R-:W-:Y:S01]  /*0960*/  LEA R49, R4, R5, 0x1 ;  /* 0x0000000504317211 */ /* 0x000fe200078e08ff */
[----:B------:R-:W-:Y:S01]  /*0970*/  CS2R R26, SRZ ;  /* 0x00000000001a7805 */ /* 0x000fe2000001ff00 */
[----:B------:R-:W-:Y:S01]  /*0980*/  LEA R6, R5, R6, 0x4 ;  /* 0x0000000605067211 */ /* 0x000fe200078e20ff */
[----:B------:R-:W-:Y:S01]  /*0990*/  CS2R R28, SRZ ;  /* 0x00000000001c7805 */ /* 0x000fe2000001ff00 */
[----:B------:R-:W-:Y:S01]  /*09a0*/  SHF.L.U32 R10, R8, 0x1, RZ ;  /* 0x00000001080a7819 */ /* 0x000fe200000006ff */
[----:B------:R-:W-:Y:S01]  /*09b0*/  CS2R R30, SRZ ;  /* 0x00000000001e7805 */ /* 0x000fe2000001ff00 */
[----:B------:R-:W-:Y:S01]  /*09c0*/  SGXT R5, R11, 0x1 ;  /* 0x000000010b05781a */ /* 0x000fe20000000200 */
[----:B------:R-:W-:Y:S01]  /*09d0*/  CS2R R16, SRZ ;  /* 0x0000000000107805 */ /* 0x000fe2000001ff00 */
[----:B------:R-:W-:Y:S01]  /*09e0*/  IADD3 R7, P2, P3, R10, c[0x0][0x170], R7 ;  /* 0x00005c000a077a10 */ /* 0x000fe20007b5e007 */
[----:B------:R-:W-:Y:S01]  /*09f0*/  CS2R R18, SRZ ;  /* 0x0000000000127805 */ /* 0x000fe2000001ff00 */
[----:B------:R-:W-:-:S02]  /*0a00*/  LOP3.LUT R5, R5, 0x90, RZ, 0xc0, !PT ;  /* 0x0000009005057812 */ /* 0x000fc400078ec0ff */
[--C-:B------:R-:W-:Y:S02]  /*0a10*/  SHF.R.U32.HI R10, RZ, 0x4, R61.reuse ;  /* 0x00000004ff0a7819 */ /* 0x100fe4000001163d */
[----:B------:R-:W-:Y:S02]  /*0a20*/  LOP3.LUT R5, R5, 0x10, R36, 0x78, !PT ;  /* 0x0000001005057812 */ /* 0x000fe400078e7824 */
[----:B------:R-:W-:Y:S02]  /*0a30*/  SGXT.U32 R0, R10, 0x4 ;  /* 0x000000040a00781a */ /* 0x000fe40000000000 */
[----:B------:R-:W-:Y:S02]  /*0a40*/  SHF.L.U32 R4, R4, 0x4, RZ ;  /* 0x0000000404047819 */ /* 0x000fe400000006ff */
[----:B------:R-:W-:Y:S01]  /*0a50*/  IADD3 R48, R5, R6, RZ ;  /* 0x0000000605307210 */ /* 0x000fe20007ffe0ff */
[C---:B------:R-:W-:Y:S01]  /*0a60*/  IMAD R52, R0.reuse, c[0x0][0x1a4], RZ ;  /* 0x0000690000347a24 */ /* 0x040fe200078e02ff */
[--C-:B------:R-:W-:Y:S01]  /*0a70*/  SHF.R.S32.HI R5, RZ, 0x6, R61.reuse ;  /* 0x00000006ff057819 */ /* 0x100fe2000001143d */
[----:B------:R-:W-:Y:S01]  /*0a80*/  IMAD R0, R0, c[0x0][0x1b8], RZ ;  /* 0x00006e0000007a24 */ /* 0x000fe200078e02ff */
[----:B------:R-:W-:-:S02]  /*0a90*/  LOP3.LUT R4, R4, 0xe0, R61, 0x78, !PT ;  /* 0x000000e004047812 */ /* 0x000fc400078e783d */
[----:B------:R-:W-:Y:S02]  /*0aa0*/  SGXT R5, R5, 0x1 ;  /* 0x000000010505781a */ /* 0x000fe40000000200 */
[----:B------:R-:W-:Y:S02]  /*0ab0*/  IADD3.X R3, R3, c[0x0][0x174], R2, P2, P3 ;  /* 0x00005d0003037a10 */ /* 0x000fe400017e6402 */
[----:B------:R-:W-:Y:S02]  /*0ac0*/  LEA R59, P1, R0, R7, 0x1 ;  /* 0x00000007003b7211 */ /* 0x000fe400078208ff */
[----:B------:R-:W-:Y:S02]  /*0ad0*/  LOP3.LUT R4, R4, 0x10, R36, 0x78, !PT ;  /* 0x0000001004047812 */ /* 0x000fe400078e7824 */
[----:B------:R-:W-:Y:S02]  /*0ae0*/  LEA R57, P0, R52, R57, 0x1 ;  /* 0x0000003934397211 */ /* 0x000fe400078008ff */
[----:B------:R-:W-:-:S02]  /*0af0*/  LOP3.LUT R5, R5, 0x90, RZ, 0xc0, !PT ;  /* 0x0000009005057812 */ /* 0x000fc400078ec0ff */
[----:B------:R-:W-:Y:S02]  /*0b00*/  LEA.HI.X.SX32 R58, R0, R3, 0x1, P1 ;  /* 0x00000003003a7211 */ /* 0x000fe400008f0eff */
[----:B------:R-:W-:Y:S01]  /*0b10*/  LEA R49, R49, R4, 0x8 ;  /* 0x0000000431317211 */ /* 0x000fe200078e40ff */
[----:B------:R-:W-:Y:S01]  /*0b20*/  CS2R R2, SRZ ;  /* 0x0000000000027805 */ /* 0x000fe2000001ff00 */
[----:B------:R-:W-:Y:S02]  /*0b30*/  LEA.HI.X.SX32 R52, R52, R9, 0x1, P0 ;  /* 0x0000000934347211 */ /* 0x000fe400000f0eff */
[----:B------:R-:W-:Y:S02]  /*0b40*/  MOV R47, 0x3f800000 ;  /* 0x3f800000002f7802 */ /* 0x000fe40000000f00 */
[----:B------:R-:W-:Y:S02]  /*0b50*/  MOV R0, RZ ;  /* 0x000000ff00007202 */ /* 0x000fe40000000f00 */
[----:B------:R-:W-:-:S02]  /*0b60*/  MOV R46, 0x3f800000 ;  /* 0x3f800000002e7802 */ /* 0x000fc40000000f00 */
[----:B------:R-:W-:Y:S02]  /*0b70*/  MOV R44, 0x3f800000 ;  /* 0x3f800000002c7802 */ /* 0x000fe40000000f00 */
[----:B------:R-:W-:Y:S02]  /*0b80*/  MOV R7, 0x3f800000 ;  /* 0x3f80000000077802 */ /* 0x000fe40000000f00 */
[----:B------:R-:W-:Y:S02]  /*0b90*/  MOV R45, 0xff800000 ;  /* 0xff800000002d7802 */ /* 0x000fe40000000f00 */
[----:B------:R-:W-:Y:S02]  /*0ba0*/  MOV R6, 0xff800000 ;  /* 0xff80000000067802 */ /* 0x000fe40000000f00 */
[----:B------:R-:W-:Y:S02]  /*0bb0*/  MOV R4, 0xff800000 ;  /* 0xff80000000047802 */ /* 0x000fe40000000f00 */
[----:B------:R-:W-:-:S02]  /*0bc0*/  LOP3.LUT R50, R5, 0x17e, R36, 0x78, !PT ;  /* 0x0000017e05327812 */ /* 0x000fc400078e7824 */
.L_x_1:
[----:B------:R-:W-:-:S04]  /*0bd0*/  LEA R8, P0, R3, R57, 0x1 ;  /* 0x0000003903087211 */ /* 0x000fc800078008ff */
[----:B------:R-:W-:-:S06]  /*0be0*/  LEA.HI.X.SX32 R9, R3, R52, 0x1, P0 ;  /* 0x0000003403097211 */ /* 0x000fcc00000f0eff */
[----:B------:R-:W2:Y:S04]  /*0bf0*/  LDG.E.U16 R9, [R8.64] ;  /* 0x0000000408097981 */ /* 0x000ea8000c1e1500 */
[----:B------:R-:W-:Y:S06]  /*0c00*/  BAR.SYNC.DEFER_BLOCKING 0x0 ;  /* 0x0000000000007b1d */ /* 0x000fec0000010000 */
[----:B--2---:R-:W-:Y:S04]  /*0c10*/  STS.U16 [R50+0x2000], R9 ;  /* 0x0020000932007388 */ /* 0x004fe80000000400 */
[----:B------:R-:W-:Y:S06]  /*0c20*/  BAR.SYNC.DEFER_BLOCKING 0x0 ;  /* 0x0000000000007b1d */ /* 0x000fec0000010000 */
[----:B------:R-:W-:Y:S04]  /*0c30*/  LDSM.16.MT88.4 R32, [R49] ;  /* 0x000000003120783b */ /* 0x000fe80000004200 */
[----:B------:R-:W0:Y:S02]  /*0c40*/  LDSM.16.M88.4 R12, [R48+0x2000] ;  /* 0x00200000300c783b */ /* 0x000e240000000200 */
[C---:B0-----:R-:W-:Y:S08]  /*0c50*/  HMMA.16816.F32.BF16 R36, R32.reuse, R12, RZ ;  /* 0x0000000c2024723c */ /* 0x041ff000000418ff */
[----:B------:R-:W-:Y:S11]  /*0c60*/  HMMA.16816.F32.BF16 R32, R32, R14, RZ ;  /* 0x0000000e2020723c */ /* 0x000ff600000418ff */
[----:B------:R-:W-:Y:S05]  /*0c70*/  @!UPT UIADD3 URZ, URZ, URZ, URZ ;  /* 0x0000003f3f3ff290 */ /* 0x000fea000fffe03f */
[----:B------:R-:W-:Y:S02]  /*0c80*/  FMUL R5, R36, c[0x0][0x188] ;  /* 0x0000620024057a20 */ /* 0x000fe40000400000 */
[----:B------:R-:W-:Y:S02]  /*0c90*/  FMUL R10, R37, c[0x0][0x188] ;  /* 0x00006200250a7a20 */ /* 0x000fe40000400000 */
[----:B------:R-:W-:-:S03]  /*0ca0*/  FMUL R9, R39, c[0x0][0x188] ;  /* 0x0000620027097a20 */ /* 0x000fc60000400000 */
[----:B------:R-:W-:Y:S01]  /*0cb0*/  FMNMX R10, R5, R10, !PT ;  /* 0x0000000a050a7209 */ /* 0x000fe20007800000 */
[----:B------:R-:W-:Y:S02]  /*0cc0*/  FMUL R11, R32, c[0x0][0x188] ;  /* 0x00006200200b7a20 */ /* 0x000fe40000400000 */
[----:B------:R-:W-:-:S03]  /*0cd0*/  FMUL R5, R33, c[0x0][0x188] ;  /* 0x0000620021057a20 */ /* 0x000fc60000400000 */
[----:B------:R-:W-:-:S04]  /*0ce0*/  FMNMX R10, R11, R10, !PT ;  /* 0x0000000a0b0a7209 */ /* 0x000fc80007800000 */
[----:B------:R-:W-:-:S05]  /*0cf0*/  FMNMX R10, R5, R10, !PT ;  /* 0x0000000a050a7209 */ /* 0x000fca0007800000 */
[----:B------:R-:W0:Y:S02]  /*0d00*/  SHFL.BFLY PT, R5, R10, 0x2, 0x1f ;  /* 0x0c401f000a057f89 */ /* 0x000e2400000e0000 */
[----:B0-----:R-:W-:-:S05]  /*0d10*/  FMNMX R8, R10, R5, !PT ;  /* 0x000000050a087209 */ /* 0x001fca0007800000 */
[----:B------:R-:W0:Y:S02]  /*0d20*/  SHFL.BFLY PT, R5, R8, 0x1, 0x1f ;  /* 0x0c201f0008057f89 */ /* 0x000e2400000e0000 */
[----:B0-----:R-:W-:Y:S01]  /*0d30*/  FMNMX R40, R8, R5, !PT ;  /* 0x0000000508287209 */ /* 0x001fe20007800000 */
[----:B------:R-:W-:-:S03]  /*0d40*/  FMUL R8, R38, c[0x0][0x188] ;  /* 0x0000620026087a20 */ /* 0x000fc60000400000 */
[----:B------:R-:W-:Y:S02]  /*0d50*/  FMNMX R5, R40, R51, !PT ;  /* 0x0000003328057209 */ /* 0x000fe40007800000 */
[----:B------:R-:W-:Y:S01]  /*0d60*/  FMNMX R9, R8, R9, !PT ;  /* 0x0000000908097209 */ /* 0x000fe20007800000 */
[----:B------:R-:W-:Y:S01]  /*0d70*/  FMUL R8, R34, c[0x0][0x188] ;  /* 0x0000620022087a20 */ /* 0x000fe20000400000 */
[----:B------:R-:W-:Y:S01]  /*0d80*/  LDSM.16.MT88.4 R40, [R49+0x100] ;  /* 0x000100003128783b */ /* 0x000fe20000004200 */
[--C-:B------:R-:W-:Y:S02]  /*0d90*/  FFMA R32, R32, c[0x0][0x188], -R5.reuse ;  /* 0x0000620020207a23 */ /* 0x100fe40000000805 */
[----:B------:R-:W-:Y:S01]  /*0da0*/  FFMA R33, R33, c[0x0][0x188], -R5 ;  /* 0x0000620021217a23 */ /* 0x000fe20000000805 */
[----:B------:R-:W-:Y:S01]  /*0db0*/  FMNMX R9, R8, R9, !PT ;  /* 0x0000000908097209 */ /* 0x000fe20007800000 */
[----:B------:R-:W-:Y:S02]  /*0dc0*/  FMUL R32, R32, 1.4426950216293334961 ;  /* 0x3fb8aa3b20207820 */ /* 0x000fe40000400000 */
[----:B------:R-:W-:-:S02]  /*0dd0*/  FMUL R8, R35, c[0x0][0x188] ;  /* 0x0000620023087a20 */ /* 0x000fc40000400000 */
[----:B------:R0:W-:Y:S01]  /*0de0*/  MUFU.EX2 R53, R32 ;  /* 0x0000002000357308 */ /* 0x0001e20000000800 */
[--C-:B------:R-:W-:Y:S02]  /*0df0*/  FFMA R37, R37, c[0x0][0x188], -R5.reuse ;  /* 0x0000620025257a23 */ /* 0x100fe40000000805 */
[----:B------:R-:W-:Y:S02]  /*0e00*/  FMUL R33, R33, 1.4426950216293334961 ;  /* 0x3fb8aa3b21217820 */ /* 0x000fe40000400000 */
[----:B------:R-:W-:Y:S02]  /*0e10*/  FMUL R54, R37, 1.4426950216293334961 ;  /* 0x3fb8aa3b25367820 */ /* 0x000fe40000400000 */
[----:B------:R-:W-:Y:S01]  /*0e20*/  FFMA R36, R36, c[0x0][0x188], -R5 ;  /* 0x0000620024247a23 */ /* 0x000fe20000000805 */
[----:B------:R-:W-:Y:S01]  /*0e30*/  MUFU.EX2 R37, R33 ;  /* 0x0000002100257308 */ /* 0x000fe20000000800 */
[----:B0-----:R-:W-:Y:S02]  /*0e40*/  FMNMX R32, R8, R9, !PT ;  /* 0x0000000908207209 */ /* 0x001fe40007800000 */
[----:B------:R-:W-:-:S03]  /*0e50*/  FMUL R36, R36, 1.4426950216293334961 ;  /* 0x3fb8aa3b24247820 */ /* 0x000fc60000400000 */
[----:B------:R-:W0:Y:S02]  /*0e60*/  SHFL.BFLY PT, R9, R32, 0x2, 0x1f ;  /* 0x0c401f0020097f89 */ /* 0x000e2400000e0000 */
[----:B------:R-:W-:Y:S08]  /*0e70*/  MUFU.EX2 R54, R54 ;  /* 0x0000003600367308 */ /* 0x000ff00000000800 */
[----:B------:R-:W1:Y:S01]  /*0e80*/  MUFU.EX2 R36, R36 ;  /* 0x0000002400247308 */ /* 0x000e620000000800 */
[----:B0-----:R-:W-:-:S02]  /*0e90*/  FMNMX R9, R32, R9, !PT ;  /* 0x0000000920097209 */ /* 0x001fc40007800000 */
[----:B------:R-:W-:Y:S01]  /*0ea0*/  LEA R32, P0, R2, R59, 0x1 ;  /* 0x0000003b02207211 */ /* 0x000fe200078008ff */
[----:B-1----:R-:W-:Y:S02]  /*0eb0*/  FADD R10, R36, R54 ;  /* 0x00000036240a7221 */ /* 0x002fe40000000000 */
[----:B------:R-:W0:Y:S01]  /*0ec0*/  SHFL.BFLY PT, R8, R9, 0x1, 0x1f ;  /* 0x0c201f0009087f89 */ /* 0x000e2200000e0000 */
[----:B------:R-:W-:Y:S01]  /*0ed0*/  LEA.HI.X.SX32 R33, R2, R58, 0x1, P0 ;  /* 0x0000003a02217211 */ /* 0x000fe200000f0eff */
[----:B------:R-:W-:-:S04]  /*0ee0*/  FADD R10, R53, R10 ;  /* 0x0000000a350a7221 */ /* 0x000fc80000000000 */
[----:B------:R-:W-:Y:S01]  /*0ef0*/  FADD R10, R37, R10 ;  /* 0x0000000a250a7221 */ /* 0x000fe20000000000 */
[----:B------:R1:W2:Y:S04]  /*0f00*/  LDG.E.U16 R33, [R32.64] ;  /* 0x0000000420217981 */ /* 0x0002a8000c1e1500 */
[----:B------:R-:W3:Y:S04]  /*0f10*/  SHFL.BFLY PT, R11, R10, 0x2, 0x1f ;  /* 0x0c401f000a0b7f89 */ /* 0x000ee800000e0000 */
[----:B------:R-:W-:Y:S01]  /*0f20*/  BAR.SYNC.DEFER_BLOCKING 0x0 ;  /* 0x0000000000007b1d */ /* 0x000fe20000010000 */
[----:B0-----:R-:W-:Y:S01]  /*0f30*/  FMNMX R55, R9, R8, !PT ;  /* 0x0000000809377209 */ /* 0x001fe20007800000 */
[----:B---3--:R-:W-:-:S05]  /*0f40*/  FADD R11, R10, R11 ;  /* 0x0000000b0a0b7221 */ /* 0x008fca0000000000 */
[----:B------:R-:W0:Y:S01]  /*0f50*/  SHFL.BFLY PT, R56, R11, 0x1, 0x1f ;  /* 0x0c201f000b387f89 */ /* 0x000e2200000e0000 */
[----:B-1----:R-:W-:-:S05]  /*0f60*/  FMNMX R32, R55, R45, !PT ;  /* 0x0000002d37207209 */ /* 0x002fca0007800000 */
[----:B------:R-:W-:Y:S02]  /*0f70*/  FFMA R38, R38, c[0x0][0x188], -R32 ;  /* 0x0000620026267a23 */ /* 0x000fe40000000820 */
[----:B0-----:R-:W-:Y:S02]  /*0f80*/  FADD R56, R11, R56 ;  /* 0x000000380b387221 */ /* 0x001fe40000000000 */
[C---:B------:R-:W-:Y:S08]  /*0f90*/  HMMA.16816.F32.BF16 R8, R40.reuse, R12, RZ ;  /* 0x0000000c2808723c */ /* 0x040ff000000418ff */
[----:B------:R-:W-:Y:S07]  /*0fa0*/  HMMA.16816.F32.BF16 R12, R40, R14, RZ ;  /* 0x0000000e280c723c */ /* 0x000fee00000418ff */
[----:B------:R-:W-:-:S02]  /*0fb0*/  FMUL R42, R38, 1.4426950216293334961 ;  /* 0x3fb8aa3b262a7820 */ /* 0x000fc40000400000 */
[----:B------:R-:W-:Y:S02]  /*0fc0*/  FADD R40, -R5, R51 ;  /* 0x0000003305287221 */ /* 0x000fe40000000100 */
[----:B------:R-:W-:Y:S02]  /*0fd0*/  FFMA R38, R39, c[0x0][0x188], -R32 ;  /* 0x0000620027267a23 */ /* 0x000fe40000000820 */
[----:B------:R-:W-:Y:S02]  /*0fe0*/  FMUL R40, R40, 1.4426950216293334961 ;  /* 0x3fb8aa3b28287820 */ /* 0x000fe40000400000 */
[----:B------:R-:W-:Y:S01]  /*0ff0*/  FMUL R41, R38, 1.4426950216293334961 ;  /* 0x3fb8aa3b26297820 */ /* 0x000fe20000400000 */
[----:B------:R-:W-:Y:S08]  /*1000*/  MUFU.EX2 R39, R42 ;  /* 0x0000002a00277308 */ /* 0x000ff00000000800 */
[----:B------:R-:W0:Y:S08]  /*1010*/  MUFU.EX2 R40, R40 ;  /* 0x0000002800287308 */ /* 0x000e300000000800 */
[----:B------:R-:W1:Y:S01]  /*1020*/  MUFU.EX2 R41, R41 ;  /* 0x0000002900297308 */ /* 0x000e620000000800 */
[----:B------:R-:W-:Y:S01]  /*1030*/  F2FP.BF16.PACK_AB R38, R37, R53 ;  /* 0x000000352526723e */ /* 0x000fe200000010ff */
[----:B0-----:R-:W-:-:S02]  /*1040*/  FFMA R47, R40, R47, R56 ;  /* 0x0000002f282f7223 */ /* 0x001fc40000000038 */
[C---:B------:R-:W-:Y:S02]  /*1050*/  FMUL R20, R40.reuse, R20 ;  /* 0x0000001428147220 */ /* 0x040fe40000400000 */
[C---:B------:R-:W-:Y:S02]  /*1060*/  FMUL R21, R40.reuse, R21 ;  /* 0x0000001528157220 */ /* 0x040fe40000400000 */
[C---:B------:R-:W-:Y:S02]  /*1070*/  FMUL R24, R40.reuse, R24 ;  /* 0x0000001828187220 */ /* 0x040fe40000400000 */
[----:B------:R-:W-:Y:S01]  /*1080*/  FMUL R25, R40, R25 ;  /* 0x0000001928197220 */ /* 0x000fe20000400000 */
[----:B-1----:R-:W-:Y:S01]  /*1090*/  F2FP.BF16.PACK_AB R37, R41, R39 ;  /* 0x000000272925723e */ /* 0x002fe200000010ff */
[----:B------:R-:W-:Y:S02]  /*10a0*/  FADD R51, R39, R41 ;  /* 0x0000002927337221 */ /* 0x000fe40000000000 */
[----:B------:R-:W-:-:S02]  /*10b0*/  FMUL R39, R8, c[0x0][0x188] ;  /* 0x0000620008277a20 */ /* 0x000fc40000400000 */
[----:B------:R-:W-:-:S05]  /*10c0*/  FMUL R40, R9, c[0x0][0x188] ;  /* 0x0000620009287a20 */ /* 0x000fca0000400000 */
[----:B------:R-:W-:Y:S01]  /*10d0*/  FMNMX R42, R39, R40, !PT ;  /* 0x00000028272a7209 */ /* 0x000fe20007800000 */
[----:B------:R-:W-:Y:S02]  /*10e0*/  FMUL R39, R10, c[0x0][0x188] ;  /* 0x000062000a277a20 */ /* 0x000fe40000400000 */
[----:B------:R-:W-:-:S05]  /*10f0*/  FMUL R40, R11, c[0x0][0x188] ;  /* 0x000062000b287a20 */ /* 0x000fca0000400000 */
[----:B------:R-:W-:Y:S01]  /*1100*/  FMNMX R40, R39, R40, !PT ;  /* 0x0000002827287209 */ /* 0x000fe20007800000 */
[----:B------:R-:W-:-:S05]  /*1110*/  FMUL R39, R12, c[0x0][0x188] ;  /* 0x000062000c277a20 */ /* 0x000fca0000400000 */
[----:B------:R-:W-:Y:S01]  /*1120*/  FMNMX R42, R39, R42, !PT ;  /* 0x0000002a272a7209 */ /* 0x000fe20007800000 */
[----:B------:R-:W-:-:S05]  /*1130*/  FMUL R39, R14, c[0x0][0x188] ;  /* 0x000062000e277a20 */ /* 0x000fca0000400000 */
[----:B------:R-:W-:Y:S01]  /*1140*/  FMNMX R40, R39, R40, !PT ;  /* 0x0000002827287209 */ /* 0x000fe20007800000 */
[----:B------:R-:W-:-:S05]  /*1150*/  FMUL R39, R13, c[0x0][0x188] ;  /* 0x000062000d277a20 */ /* 0x000fca0000400000 */
[----:B------:R-:W-:Y:S01]  /*1160*/  FMNMX R42, R39, R42, !PT ;  /* 0x0000002a272a7209 */ /* 0x000fe20007800000 */
[----:B------:R-:W-:-:S05]  /*1170*/  FMUL R39, R15, c[0x0][0x188] ;  /* 0x000062000f277a20 */ /* 0x000fca0000400000 */
[----:B------:R-:W-:Y:S02]  /*1180*/  FMNMX R40, R39, R40, !PT ;  /* 0x0000002827287209 */ /* 0x000fe40007800000 */
[----:B------:R-:W0:Y:S04]  /*1190*/  SHFL.BFLY PT, R39, R42, 0x2, 0x1f ;  /* 0x0c401f002a277f89 */ /* 0x000e2800000e0000 */
[----:B------:R-:W1:Y:S01]  /*11a0*/  SHFL.BFLY PT, R53, R40, 0x2, 0x1f ;  /* 0x0c401f0028357f89 */ /* 0x000e6200000e0000 */
[----:B------:R-:W-:Y:S01]  /*11b0*/  F2FP.BF16.PACK_AB R36, R54, R36 ;  /* 0x000000243624723e */ /* 0x000fe200000010ff */
[----:B------:R-:W-:Y:S01]  /*11c0*/  FFMA R41, R34, c[0x0][0x188], -R32 ;  /* 0x0000620022297a23 */ /* 0x000fe20000000820 */
[----:B0-----:R-:W-:-:S05]  /*11d0*/  FMNMX R39, R42, R39, !PT ;  /* 0x000000272a277209 */ /* 0x001fca0007800000 */
[----:B------:R-:W0:Y:S01]  /*11e0*/  SHFL.BFLY PT, R54, R39, 0x1, 0x1f ;  /* 0x0c201f0027367f89 */ /* 0x000e2200000e0000 */
[----:B-1----:R-:W-:Y:S01]  /*11f0*/  FMNMX R53, R40, R53, !PT ;  /* 0x0000003528357209 */ /* 0x002fe20007800000 */
[----:B------:R-:W-:Y:S02]  /*1200*/  FMUL R55, R41, 1.4426950216293334961 ;  /* 0x3fb8aa3b29377820 */ /* 0x000fe40000400000 */
[----:B------:R-:W-:-:S04]  /*1210*/  FFMA R35, R35, c[0x0][0x188], -R32 ;  /* 0x0000620023237a23 */ /* 0x000fc80000000820 */
[----:B------:R-:W-:Y:S01]  /*1220*/  FMUL R35, R35, 1.4426950216293334961 ;  /* 0x3fb8aa3b23237820 */ /* 0x000fe20000400000 */
[----:B0-----:R-:W-:Y:S01]  /*1230*/  FMNMX R34, R39, R54, !PT ;  /* 0x0000003627227209 */ /* 0x001fe20007800000 */
[----:B------:R-:W-:-:S04]  /*1240*/  FADD R54, -R32, R45 ;  /* 0x0000002d20367221 */ /* 0x000fc80000000100 */
[----:B------:R-:W-:Y:S08]  /*1250*/  MUFU.EX2 R35, R35 ;  /* 0x0000002300237308 */ /* 0x000ff00000000800 */
[----:B------:R-:W0:Y:S02]  /*1260*/  MUFU.EX2 R45, R55 ;  /* 0x00000037002d7308 */ /* 0x000e240000000800 */
[----:B0-----:R-:W-:Y:S01]  /*1270*/  F2FP.BF16.PACK_AB R39, R35, R45 ;  /* 0x0000002d2327723e */ /* 0x001fe200000010ff */
[----:B--2---:R0:W-:Y:S04]  /*1280*/  STS.U16 [R50+0x2000], R33 ;  /* 0x0020002132007388 */ /* 0x0041e80000000400 */
[----:B------:R-:W-:Y:S01]  /*1290*/  BAR.SYNC.DEFER_BLOCKING 0x0 ;  /* 0x0000000000007b1d */ /* 0x000fe20000010000 */
[----:B0-----:R-:W-:-:S05]  /*12a0*/  FMUL R33, R54, 1.4426950216293334961 ;  /* 0x3fb8aa3b36217820 */ /* 0x001fca0000400000 */
[----:B------:R-:W0:Y:S01]  /*12b0*/  LDSM.16.M88.4 R40, [R48+0x2000] ;  /* 0x002000003028783b */ /* 0x000e220000000200 */
[----:B------:R-:W1:Y:S02]  /*12c0*/  MUFU.EX2 R33, R33 ;  /* 0x0000002100217308 */ /* 0x000e640000000800 */
[C---:B-1----:R-:W-:Y:S02]  /*12d0*/  FMUL R22, R33.reuse, R22 ;  /* 0x0000001621167220 */ /* 0x042fe40000400000 */
[C---:B------:R-:W-:Y:S02]  /*12e0*/  FMUL R23, R33.reuse, R23 ;  /* 0x0000001721177220 */ /* 0x040fe40000400000 */
[C---:B------:R-:W-:Y:S02]  /*12f0*/  FMUL R26, R33.reuse, R26 ;  /* 0x0000001a211a7220 */ /* 0x040fe40000400000 */
[----:B------:R-:W-:Y:S01]  /*1300*/  FMUL R27, R33, R27 ;  /* 0x0000001b211b7220 */ /* 0x000fe20000400000 */
[----:B------:R-:W-:-:S02]  /*1310*/  FMNMX R34, R34, R6, !PT ;  /* 0x0000000622227209 */ /* 0x000fc40007800000 */
[C---:B0-----:R-:W-:Y:S08]  /*1320*/  HMMA.16816.F32.BF16 R20, R36.reuse, R40, R20 ;  /* 0x000000282414723c */ /* 0x041ff00000041814 */
[----:B------:R-:W-:Y:S01]  /*1330*/  HMMA.16816.F32.BF16 R24, R36, R42, R24 ;  /* 0x0000002a2418723c */ /* 0x000fe20000041818 */
[----:B------:R-:W0:Y:S06]  /*1340*/  SHFL.BFLY PT, R36, R53, 0x1, 0x1f ;  /* 0x0c201f0035247f89 */ /* 0x000e2c00000e0000 */
[----:B------:R-:W-:-:S04]  /*1350*/  FADD R38, R45, R51 ;  /* 0x000000332d267221 */ /* 0x000fc80000000000 */
[----:B------:R-:W-:Y:S02]  /*1360*/  FADD R37, R35, R38 ;  /* 0x0000002623257221 */ /* 0x000fe40000000000 */
[----:B------:R-:W-:-:S03]  /*1370*/  FFMA R9, R9, c[0x0][0x188], -R34 ;  /* 0x0000620009097a23 */ /* 0x000fc60000000822 */
[----:B------:R-:W1:Y:S01]  /*1380*/  SHFL.BFLY PT, R38, R37, 0x2, 0x1f ;  /* 0x0c401f0025267f89 */ /* 0x000e6200000e0000 */
[--C-:B------:R-:W-:Y:S02]  /*1390*/  FFMA R8, R8, c[0x0][0x188], -R34.reuse ;  /* 0x0000620008087a23 */ /* 0x100fe40000000822 */
[----:B------:R-:W-:Y:S02]  /*13a0*/  FMUL R35, R9, 1.4426950216293334961 ;  /* 0x3fb8aa3b09237820 */ /* 0x000fe40000400000 */
[--C-:B------:R-:W-:Y:S01]  /*13b0*/  FFMA R12, R12, c[0x0][0x188], -R34.reuse ;  /* 0x000062000c0c7a23 */ /* 0x100fe20000000822 */
[----:B0-----:R-:W-:Y:S01]  /*13c0*/  FMNMX R9, R53, R36, !PT ;  /* 0x0000002435097209 */ /* 0x001fe20007800000 */
[----:B------:R-:W-:Y:S02]  /*13d0*/  FMUL R8, R8, 1.4426950216293334961 ;  /* 0x3fb8aa3b08087820 */ /* 0x000fe40000400000 */
[----:B------:R-:W-:Y:S01]  /*13e0*/  FMUL R36, R12, 1.4426950216293334961 ;  /* 0x3fb8aa3b0c247820 */ /* 0x000fe20000400000 */
[----:B------:R-:W-:Y:S01]  /*13f0*/  FMNMX R12, R9, R4, !PT ;  /* 0x00000004090c7209 */ /* 0x000fe20007800000 */
[----:B------:R-:W-:Y:S01]  /*1400*/  MUFU.EX2 R35, R35 ;  /* 0x0000002300237308 */ /* 0x000fe20000000800 */
[----:B------:R-:W-:-:S03]  /*1410*/  FFMA R13, R13, c[0x0][0x188], -R34 ;  /* 0x000062000d0d7a23 */ /* 0x000fc60000000822 */
[--C-:B------:R-:W-:Y:S02]  /*1420*/  FFMA R9, R10, c[0x0][0x188], -R12.reuse ;  /* 0x000062000a097a23 */ /* 0x100fe4000000080c */
[--C-:B------:R-:W-:Y:S02]  /*1430*/  FFMA R11, R11, c[0x0][0x188], -R12.reuse ;  /* 0x000062000b0b7a23 */ /* 0x100fe4000000080c */
[----:B------:R-:W0:Y:S01]  /*1440*/  MUFU.EX2 R8, R8 ;  /* 0x0000000800087308 */ /* 0x000e220000000800 */
[----:B------:R-:W-:Y:S02]  /*1450*/  FMUL R45, R13, 1.4426950216293334961 ;  /* 0x3fb8aa3b0d2d7820 */ /* 0x000fe40000400000 */
[----:B------:R-:W-:Y:S02]  /*1460*/  FMUL R9, R9, 1.4426950216293334961 ;  /* 0x3fb8aa3b09097820 */ /* 0x000fe40000400000 */
[----:B------:R-:W-:Y:S02]  /*1470*/  FMUL R11, R11, 1.4426950216293334961 ;  /* 0x3fb8aa3b0b0b7820 */ /* 0x000fe40000400000 */
[----:B------:R-:W-:Y:S01]  /*1480*/  FFMA R14, R14, c[0x0][0x188], -R12 ;  /* 0x000062000e0e7a23 */ /* 0x000fe2000000080c */
[----:B------:R-:W2:Y:S01]  /*1490*/  MUFU.EX2 R36, R36 ;  /* 0x0000002400247308 */ /* 0x000ea20000000800 */
[----:B-1----:R-:W-:-:S02]  /*14a0*/  FADD R13, R37, R38 ;  /* 0x00000026250d7221 */ /* 0x002fc40000000000 */
[----:B------:R-:W-:Y:S02]  /*14b0*/  FMUL R37, R14, 1.4426950216293334961 ;  /* 0x3fb8aa3b0e257820 */ /* 0x000fe40000400000 */
[----:B------:R-:W-:-:S03]  /*14c0*/  FFMA R15, R15, c[0x0][0x188], -R12 ;  /* 0x000062000f0f7a23 */ /* 0x000fc6000000080c */
[----:B------:R0:W1:Y:S01]  /*14d0*/  MUFU.EX2 R10, R45 ;  /* 0x0000002d000a7308 */ /* 0x0000620000000800 */
[----:B------:R-:W-:-:S07]  /*14e0*/  FMUL R15, R15, 1.4426950216293334961 ;  /* 0x3fb8aa3b0f0f7820 */ /* 0x000fce0000400000 */
[----:B------:R-:W-:Y:S01]  /*14f0*/  MUFU.EX2 R9, R9 ;  /* 0x0000000900097308 */ /* 0x000fe20000000800 */
[----:B0-----:R-:W-:-:S07]  /*1500*/  FADD R45, R8, R35 ;  /* 0x00000023082d7221 */ /* 0x001fce0000000000 */
[----:B------:R-:W0:Y:S01]  /*1510*/  MUFU.EX2 R11, R11 ;  /* 0x0000000b000b7308 */ /* 0x000e220000000800 */
[----:B--2---:R-:W-:-:S07]  /*1520*/  FADD R45, R36, R45 ;  /* 0x0000002d242d7221 */ /* 0x004fce0000000000 */
[----:B------:R-:W2:Y:S01]  /*1530*/  MUFU.EX2 R37, R37 ;  /* 0x0000002500257308 */ /* 0x000ea20000000800 */
[----:B-1----:R-:W-:-:S07]  /*1540*/  FADD R14, R10, R45 ;  /* 0x0000002d0a0e7221 */ /* 0x002fce0000000000 */
[----:B------:R-:W1:Y:S01]  /*1550*/  MUFU.EX2 R38, R15 ;  /* 0x0000000f00267308 */ /* 0x000e620000000800 */
[----:B------:R-:W-:Y:S01]  /*1560*/  F2FP.BF16.PACK_AB R10, R10, R36 ;  /* 0x000000240a0a723e */ /* 0x000fe200000010ff */
[----:B0-----:R-:W-:Y:S01]  /*1570*/  FADD R36, R9, R11 ;  /* 0x0000000b09247221 */ /* 0x001fe20000000000 */
[----:B------:R-:W-:Y:S01]  /*1580*/  F2FP.BF16.PACK_AB R8, R35, R8 ;  /* 0x000000082308723e */ /* 0x000fe200000010ff */
[----:B------:R-:W0:Y:S02]  /*1590*/  SHFL.BFLY PT, R39, R13, 0x1, 0x1f ;  /* 0x0c201f000d277f89 */ /* 0x000e2400000e0000 */
[----:B--2---:R-:W-:Y:S02]  /*15a0*/  FADD R35, R37, R36 ;  /* 0x0000002425237221 */ /* 0x004fe40000000000 */
[----:B------:R-:W2:Y:S02]  /*15b0*/  SHFL.BFLY PT, R36, R14, 0x2, 0x1f ;  /* 0x0c401f000e247f89 */ /* 0x000ea400000e0000 */
[----:B-1----:R-:W-:-:S05]  /*15c0*/  FADD R15, R38, R35 ;  /* 0x00000023260f7221 */ /* 0x002fca0000000000 */
[----:B------:R-:W1:Y:S01]  /*15d0*/  SHFL.BFLY PT, R35, R15, 0x2, 0x1f ;  /* 0x0c401f000f237f89 */ /* 0x000e6200000e0000 */
[----:B------:R-:W-:Y:S02]  /*15e0*/  FADD R6, -R34, R6 ;  /* 0x0000000622067221 */ /* 0x000fe40000000100 */
[----:B0-----:R-:W-:Y:S02]  /*15f0*/  FADD R13, R13, R39 ;  /* 0x000000270d0d7221 */ /* 0x001fe40000000000 */
[----:B------:R-:W-:Y:S02]  /*1600*/  FMUL R39, R6, 1.4426950216293334961 ;  /* 0x3fb8aa3b06277820 */ /* 0x000fe40000400000 */
[----:B------:R-:W-:Y:S02]  /*1610*/  FADD R6, -R12, R4 ;  /* 0x000000040c067221 */ /* 0x000fe40000000100 */
[----:B--2---:R-:W-:Y:S02]  /*1620*/  FADD R14, R14, R36 ;  /* 0x000000240e0e7221 */ /* 0x004fe40000000000 */
[----:B------:R-:W-:Y:S01]  /*1630*/  FMUL R6, R6, 1.4426950216293334961 ;  /* 0x3fb8aa3b06067820 */ /* 0x000fe20000400000 */
[----:B------:R-:W0:Y:S01]  /*1640*/  MUFU.EX2 R4, R39 ;  /* 0x0000002700047308 */ /* 0x000e220000000800 */
[----:B-1----:R-:W-:-:S07]  /*1650*/  FADD R35, R15, R35 ;  /* 0x000000230f237221 */ /* 0x002fce0000000000 */
[----:B------:R-:W1:Y:S01]  /*1660*/  MUFU.EX2 R6, R6 ;  /* 0x0000000600067308 */ /* 0x000e620000000800 */
[----:B------:R-:W2:Y:S04]  /*1670*/  SHFL.BFLY PT, R15, R14, 0x1, 0x1f ;  /* 0x0c201f000e0f7f89 */ /* 0x000ea800000e0000 */
[----:B------:R-:W3:Y:S01]  /*1680*/  SHFL.BFLY PT, R36, R35, 0x1, 0x1f ;  /* 0x0c201f0023247f89 */ /* 0x000ee200000e0000 */
[----:B------:R-:W-:Y:S01]  /*1690*/  IADD3 R0, R0, 0x10, RZ ;  /* 0x0000001000007810 */ /* 0x000fe20007ffe0ff */
[----:B0-----:R-:W-:Y:S01]  /*16a0*/  FMUL R28, R4, R28 ;  /* 0x0000001c041c7220 */ /* 0x001fe20000400000 */
[----:B------:R-:W-:Y:S02]  /*16b0*/  F2FP.BF16.PACK_AB R9, R11, R9 ;  /* 0x000000090b09723e */ /* 0x000fe400000010ff */
[----:B------:R-:W-:Y:S01]  /*16c0*/  ISETP.GE.AND P0, PT, R0, c[0x0][0x1d0], PT ;  /* 0x0000740000007a0c */ /* 0x000fe20003f06270 */
[----:B------:R-:W-:Y:S01]  /*16d0*/  FMUL R29, R4, R29 ;  /* 0x0000001d041d7220 */ /* 0x000fe20000400000 */
[----:B------:R-:W-:Y:S01]  /*16e0*/  F2FP.BF16.PACK_AB R11, R38, R37 ;  /* 0x00000025260b723e */ /* 0x000fe200000010ff */
[----:B------:R-:W-:-:S02]  /*16f0*/  FMUL R16, R4, R16 ;  /* 0x0000001004107220 */ /* 0x000fc40000400000 */
[----:B------:R-:W-:Y:S02]  /*1700*/  FMUL R17, R4, R17 ;  /* 0x0000001104117220 */ /* 0x000fe40000400000 */
[C---:B-1----:R-:W-:Y:S02]  /*1710*/  FMUL R30, R6.reuse, R30 ;  /* 0x0000001e061e7220 */ /* 0x042fe40000400000 */
[C---:B------:R-:W-:Y:S02]  /*1720*/  FMUL R31, R6.reuse, R31 ;  /* 0x0000001f061f7220 */ /* 0x040fe40000400000 */
[C---:B------:R-:W-:Y:S02]  /*1730*/  FMUL R18, R6.reuse, R18 ;  /* 0x0000001206127220 */ /* 0x040fe40000400000 */
[----:B------:R-:W-:Y:S02]  /*1740*/  FMUL R19, R6, R19 ;  /* 0x0000001306137220 */ /* 0x000fe40000400000 */
[----:B--2---:R-:W-:Y:S01]  /*1750*/  FADD R15, R14, R15 ;  /* 0x0000000f0e0f7221 */ /* 0x004fe20000000000 */
[----:B------:R-:W-:Y:S01]  /*1760*/  HMMA.16816.F32.BF16 R28, R8, R40, R28 ;  /* 0x00000028081c723c */ /* 0x000fe2000004181c */
[----:B---3--:R-:W-:-:S07]  /*1770*/  FADD R36, R35, R36 ;  /* 0x0000002423247221 */ /* 0x008fce0000000000 */
[----:B------:R-:W-:Y:S01]  /*1780*/  HMMA.16816.F32.BF16 R16, R8, R42, R16 ;  /* 0x0000002a0810723c */ /* 0x000fe20000041810 */
[----:B------:R-:W-:Y:S01]  /*1790*/  FFMA R44, R4, R44, R15 ;  /* 0x0000002c042c7223 */ /* 0x000fe2000000000f */
[----:B------:R-:W-:Y:S01]  /*17a0*/  MOV R51, R5 ;  /* 0x0000000500337202 */ /* 0x000fe20000000f00 */
[----:B------:R-:W-:-:S04]  /*17b0*/  FFMA R7, R6, R7, R36 ;  /* 0x0000000706077223 */ /* 0x000fc80000000024 */
[----:B------:R-:W-:Y:S01]  /*17c0*/  MOV R8, 0x10 ;  /* 0x0000001000087802 */ /* 0x000fe20000000f00 */
[----:B------:R-:W-:Y:S01]  /*17d0*/  FFMA R46, R33, R46, R13 ;  /* 0x0000002e212e7223 */ /* 0x000fe2000000000d */
[----:B------:R-:W-:Y:S02]  /*17e0*/  MOV R45, R32 ;  /* 0x00000020002d7202 */ /* 0x000fe40000000f00 */
[----:B------:R-:W-:Y:S01]  /*17f0*/  MOV R6, R34 ;  /* 0x0000002200067202 */ /* 0x000fe20000000f00 */
[C---:B------:R-:W-:Y:S01]  /*1800*/  IMAD R2, R8.reuse, c[0x0][0x1b4], R2 ;  /* 0x00006d0008027a24 */ /* 0x040fe200078e0202 */
[----:B------:R-:W-:Y:S01]  /*1810*/  MOV R4, R12 ;  /* 0x0000000c00047202 */ /* 0x000fe20000000f00 */
[----:B------:R-:W-:Y:S01]  /*1820*/  IMAD R3, R8, c[0x0][0x1a4], R3 ;  /* 0x0000690008037a24 */ /* 0x000fe200078e0203 */
[----:B------:R-:W-:Y:S05]  /*1830*/  @!P0 BRA `(.L_x_1) ;  /* 0xfffff39000008947 */ /* 0x000fea000383ffff */
.L_x_0:
[----:B------:R-:W0:Y:S01]  /*1840*/  S2R R52, SR_CTAID.Y ;  /* 0x0000000000347919 */ /* 0x000e220000002600 */
[C---:B------:R-:W-:Y:S01]  /*1850*/  FMUL R6, R47.reuse, 8388608 ;  /* 0x4b0000002f067820 */ /* 0x040fe20000400000 */
[----:B------:R-:W-:Y:S01]  /*1860*/  FSETP.GEU.AND P3, PT, R47, 1.175494350822287508e-38, PT ;  /* 0x008000002f00780b */ /* 0x000fe20003f6e000 */
[----:B------:R-:W-:Y:S01]  /*1870*/  IMAD R0, R60, c[0x0][0x1c4], RZ ;  /* 0x000071003c007a24 */ /* 0x000fe200078e02ff */
[----:B------:R-:W-:Y:S01]  /*1880*/  MOV R11, R19 ;  /* 0x00000013000b7202 */ /* 0x000fe20000000f00 */
[----:B------:R-:W-:Y:S01]  /*1890*/  BAR.SYNC.DEFER_BLOCKING 0x0 ;  /* 0x0000000000007b1d */ /* 0x000fe20000010000 */
[----:B------:R-:W-:-:S02]  /*18a0*/  FSEL R6, R6, R47, !P3 ;  /* 0x0000002f06067208 */ /* 0x000fc40005800000 */
[----:B------:R-:W-:Y:S02]  /*18b0*/  SHF.L.U32 R2, R61, 0x2, RZ ;  /* 0x000000023d027819 */ /* 0x000fe400000006ff */
[----:B------:R-:W-:Y:S01]  /*18c0*/  IADD3 R19, R6, -0x3f3504f3, RZ ;  /* 0xc0cafb0d06137810 */ /* 0x000fe20007ffe0ff */
[----:B------:R-:W1:Y:S01]  /*18d0*/  S2R R54, SR_TID.X ;  /* 0x0000000000367919 */ /* 0x000e620000002100 */
[----:B------:R-:W-:Y:S02]  /*18e0*/  LOP3.LUT R39, R2, 0x380, RZ, 0xc0, !PT ;  /* 0x0000038002277812 */ /* 0x000fe400078ec0ff */
[----:B------:R-:W-:Y:S02]  /*18f0*/  LOP3.LUT R19, R19, 0xff800000, RZ, 0xc0, !PT ;  /* 0xff80000013137812 */ /* 0x000fe400078ec0ff */
[C---:B------:R-:W-:Y:S02]  /*1900*/  LOP3.LUT R4, R61.reuse, 0xf, RZ, 0xc0, !PT ;  /* 0x0000000f3d047812 */ /* 0x040fe400078ec0ff */
[----:B------:R-:W2:Y:S01]  /*1910*/  I2F R37, R19 ;  /* 0x0000001300257306 */ /* 0x000ea20000201400 */
[----:B------:R-:W-:-:S02]  /*1920*/  SHF.L.U32 R8, R61, 0x3, RZ ;  /* 0x000000033d087819 */ /* 0x000fc400000006ff */
[----:B------:R-:W-:Y:S02]  /*1930*/  LEA R39, R4, R39, 0x3 ;  /* 0x0000002704277211 */ /* 0x000fe400078e18ff */
[----:B------:R-:W-:Y:S01]  /*1940*/  MOV R14, R7 ;  /* 0x00000007000e7202 */ /* 0x000fe20000000f00 */
[----:B0-----:R-:W-:Y:S01]  /*1950*/  IMAD R3, R52, c[0x0][0x1c0], RZ ;  /* 0x0000700034037a24 */ /* 0x001fe200078e02ff */
[C---:B------:R-:W-:Y:S01]  /*1960*/  SHF.L.U32 R4, R61.reuse, 0x5, RZ ;  /* 0x000000053d047819 */ /* 0x040fe200000006ff */
[----:B------:R-:W-:Y:S01]  /*1970*/  FMUL R7, R44, 8388608 ;  /* 0x4b0000002c077820 */ /* 0x000fe20000400000 */
[----:B------:R-:W-:Y:S02]  /*1980*/  LOP3.LUT R15, R61, 0xf0, RZ, 0xc0, !PT ;  /* 0x000000f03d0f7812 */ /* 0x000fe400078ec0ff */
[----:B------:R-:W-:Y:S02]  /*1990*/  LOP3.LUT R40, R8, 0x38, RZ, 0xc0, !PT ;  /* 0x0000003808287812 */ /* 0x000fe400078ec0ff */
[----:B------:R-:W-:-:S02]  /*19a0*/  MOV R10, R18 ;  /* 0x00000012000a7202 */ /* 0x000fc40000000f00 */
[----:B------:R-:W-:Y:S02]  /*19b0*/  FSETP.GT.AND P2, PT, |R14|, 8.50705917302346158658e+37, PT ;  /* 0x7e8000000e00780b */ /* 0x000fe40003f44200 */
[C---:B------:R-:W-:Y:S01]  /*19c0*/  SHF.L.U32 R2, R3.reuse, 0x1, RZ ;  /* 0x0000000103027819 */ /* 0x040fe200000006ff */
[----:B------:R-:W-:Y:S01]  /*19d0*/  IMAD.HI R3, R3, 0x2, RZ ;  /* 0x0000000203037827 */ /* 0x000fe200078e02ff */
[----:B------:R-:W-:Y:S02]  /*19e0*/  SHF.L.U32 R9, R0, 0x1, RZ ;  /* 0x0000000100097819 */ /* 0x000fe400000006ff */
[----:B------:R-:W-:Y:S01]  /*19f0*/  LOP3.LUT R13, R4, 0x60, RZ, 0xc0, !PT ;  /* 0x00000060040d7812 */ /* 0x000fe200078ec0ff */
[----:B------:R-:W-:Y:S01]  /*1a00*/  IMAD.HI R0, R0, 0x2, RZ ;  /* 0x0000000200007827 */ /* 0x000fe200078e02ff */
[----:B------:R-:W-:Y:S02]  /*1a10*/  LOP3.LUT R18, R61, 0xc, RZ, 0xc0, !PT ;  /* 0x0000000c3d127812 */ /* 0x000fe400078ec0ff */
[----:B------:R-:W-:-:S02]  /*1a20*/  FSETP.GEU.AND P0, PT, R44, 1.175494350822287508e-38, PT ;  /* 0x008000002c00780b */ /* 0x000fc40003f0e000 */
[----:B------:R-:W-:Y:S01]  /*1a30*/  LEA R50, R15, R40, 0x2 ;  /* 0x000000280f327211 */ /* 0x000fe200078e10ff */
[----:B------:R-:W-:Y:S01]  /*1a40*/  @P2 FMUL R11, R11, 0.25 ;  /* 0x3e8000000b0b2820 */ /* 0x000fe20000400000 */
[----:B------:R-:W-:Y:S01]  /*1a50*/  FSEL R40, RZ, -23, P3 ;  /* 0xc1b80000ff287808 */ /* 0x000fe20001800000 */
[----:B------:R-:W-:Y:S01]  /*1a60*/  @P2 FMUL R10, R10, 0.25 ;  /* 0x3e8000000a0a2820 */ /* 0x000fe20000400000 */
[----:B------:R-:W-:Y:S01]  /*1a70*/  IADD3 R2, P4, P5, R9, c[0x0][0x178], R2 ;  /* 0x00005e0009027a10 */ /* 0x000fe20007d9e002 */
[----:B------:R-:W-:Y:S01]  /*1a80*/  FMUL R9, R46, 8388608 ;  /* 0x4b0000002e097820 */ /* 0x000fe20000400000 */
[----:B------:R-:W-:Y:S01]  /*1a90*/  LEA R36, R18, R13, 0x9 ;  /* 0x0000000d12247211 */ /* 0x000fe200078e48ff */
[----:B--2---:R-:W-:Y:S01]  /*1aa0*/  FFMA.FTZ R37, R37, 1.1920928955078125e-07, R40 ;  /* 0x3400000025257823 */ /* 0x004fe20000010028 */
[----:B------:R-:W-:Y:S01]  /*1ab0*/  FSEL R8, R7, R44, !P0 ;  /* 0x0000002c07087208 */ /* 0x000fe20004000000 */
[C---:B------:R-:W-:Y:S01]  /*1ac0*/  FMUL R7, R14.reuse, 8388608 ;  /* 0x4b0000000e077820 */ /* 0x040fe20000400000 */
[----:B------:R-:W-:Y:S01]  /*1ad0*/  FSETP.GEU.AND P1, PT, R14, 1.175494350822287508e-38, PT ;  /* 0x008000000e00780b */ /* 0x000fe20003f2e000 */
[----:B------:R-:W-:Y:S01]  /*1ae0*/  @P2 FMUL R31, R31, 0.25 ;  /* 0x3e8000001f1f2820 */ /* 0x000fe20000400000 */
[----:B------:R-:W-:Y:S01]  /*1af0*/  FSETP.GEU.AND P6, PT, R46, 1.175494350822287508e-38, PT ;  /* 0x008000002e00780b */ /* 0x000fe20003fce000 */
[----:B------:R-:W-:Y:S01]  /*1b00*/  @P2 FMUL R30, R30, 0.25 ;  /* 0x3e8000001e1e2820 */ /* 0x000fe20000400000 */
[----:B------:R-:W-:-:S02]  /*1b10*/  LEA R35, R15, R36, 0x3 ;  /* 0x000000240f237211 */ /* 0x000fc400078e18ff */
[----:B------:R-:W-:Y:S02]  /*1b20*/  IADD3.X R3, R0, c[0x0][0x17c], R3, P4, P5 ;  /* 0x00005f0000037a10 */ /* 0x000fe400027ea403 */
[----:B------:R-:W-:Y:S02]  /*1b30*/  FSEL R40, RZ, -23, P0 ;  /* 0xc1b80000ff287808 */ /* 0x000fe40000000000 */
[----:B------:R-:W-:Y:S02]  /*1b40*/  FSETP.GT.AND P4, PT, |R46|, 8.50705917302346158658e+37, PT ;  /* 0x7e8000002e00780b */ /* 0x000fe40003f84200 */
[----:B------:R-:W-:Y:S02]  /*1b50*/  FSETP.GT.AND P0, PT, |R44|, 8.50705917302346158658e+37, PT ;  /* 0x7e8000002c00780b */ /* 0x000fe40003f04200 */
[----:B------:R-:W-:Y:S02]  /*1b60*/  FSETP.GT.AND P5, PT, |R47|, 8.50705917302346158658e+37, PT ;  /* 0x7e8000002f00780b */ /* 0x000fe40003fa4200 */
[----:B------:R-:W-:-:S02]  /*1b70*/  FSEL R7, R7, R14, !P1 ;  /* 0x0000000e07077208 */ /* 0x000fc40004800000 */
[C---:B------:R-:W-:Y:S01]  /*1b80*/  FSETP.GEU.AND P3, PT, |R14|.reuse, 1.175494350822287508e-38, PT ;  /* 0x008000000e00780b */ /* 0x040fe20003f6e200 */
[----:B------:R-:W-:Y:S01]  /*1b90*/  @P2 FMUL R14, R14, 0.25 ;  /* 0x3e8000000e0e2820 */ /* 0x000fe20000400000 */
[----:B------:R-:W-:Y:S02]  /*1ba0*/  FSEL R9, R9, R46, !P6 ;  /* 0x0000002e09097208 */ /* 0x000fe40007000000 */
[----:B------:R-:W-:Y:S01]  /*1bb0*/  LEA R18, R18, R35, 0x1 ;  /* 0x0000002312127211 */ /* 0x000fe200078e08ff */
[----:B------:R-:W-:Y:S01]  /*1bc0*/  @P4 FMUL R23, R23, 0.25 ;  /* 0x3e80000017174820 */ /* 0x000fe20000400000 */
[----:B------:R-:W-:Y:S01]  /*1bd0*/  FSEL R15, RZ, -23, P6 ;  /* 0xc1b80000ff0f7808 */ /* 0x000fe20003000000 */
[----:B------:R-:W-:Y:S01]  /*1be0*/  @P0 FMUL R17, R17, 0.25 ;  /* 0x3e80000011110820 */ /* 0x000fe20000400000 */
[----:B------:R-:W-:Y:S01]  /*1bf0*/  FSEL R35, RZ, -23, P1 ;  /* 0xc1b80000ff237808 */ /* 0x000fe20000800000 */
[----:B------:R-:W-:Y:S01]  /*1c00*/  @P0 FMUL R16, R16, 0.25 ;  /* 0x3e80000010100820 */ /* 0x000fe20000400000 */
[C---:B------:R-:W-:Y:S01]  /*1c10*/  FSETP.GEU.AND P6, PT, |R46|.reuse, 1.175494350822287508e-38, PT ;  /* 0x008000002e00780b */ /* 0x040fe20003fce200 */
[----:B------:R-:W-:Y:S01]  /*1c20*/  @P4 FMUL R46, R46, 0.25 ;  /* 0x3e8000002e2e4820 */ /* 0x000fe20000400000 */
[C---:B------:R-:W-:Y:S01]  /*1c30*/  FSETP.GEU.AND P2, PT, |R44|.reuse, 1.175494350822287508e-38, PT ;  /* 0x008000002c00780b */ /* 0x040fe20003f4e200 */
[----:B------:R-:W-:Y:S01]  /*1c40*/  @P0 FMUL R44, R44, 0.25 ;  /* 0x3e8000002c2c0820 */ /* 0x000fe20000400000 */
[C---:B------:R-:W-:Y:S01]  /*1c50*/  FSETP.GEU.AND P1, PT, |R47|.reuse, 1.175494350822287508e-38, PT ;  /* 0x008000002f00780b */ /* 0x040fe20003f2e200 */
[----:B------:R-:W-:Y:S01]  /*1c60*/  @P5 FMUL R47, R47, 0.25 ;  /* 0x3e8000002f2f5820 */ /* 0x000fe20000400000 */
[----:B------:R-:W-:Y:S01]  /*1c70*/  IADD3 R13, R8, -0x3f3504f3, RZ ;  /* 0xc0cafb0d080d7810 */ /* 0x000fe20007ffe0ff */
[----:B------:R-:W-:Y:S01]  /*1c80*/  @!P3 FMUL R14, R14, 16777216 ;  /* 0x4b8000000e0eb820 */ /* 0x000fe20000400000 */
[----:B------:R-:W-:Y:S01]  /*1c90*/  IADD3 R4, R9, -0x3f3504f3, RZ ;  /* 0xc0cafb0d09047810 */ /* 0x000fe20007ffe0ff */
[----:B------:R-:W-:Y:S01]  /*1ca0*/  @P4 FMUL R22, R22, 0.25 ;  /* 0x3e80000016164820 */ /* 0x000fe20000400000 */
[----:B------:R-:W-:Y:S01]  /*1cb0*/  LOP3.LUT R13, R13, 0xff800000, RZ, 0xc0, !PT ;  /* 0xff8000000d0d7812 */ /* 0x000fe200078ec0ff */
[----:B------:R-:W-:Y:S01]  /*1cc0*/  @P5 FMUL R25, R25, 0.25 ;  /* 0x3e80000019195820 */ /* 0x000fe20000400000 */
[----:B------:R-:W-:Y:S01]  /*1cd0*/  LOP3.LUT R4, R4, 0xff800000, RZ, 0xc0, !PT ;  /* 0xff80000004047812 */ /* 0x000fe200078ec0ff */
[----:B------:R-:W-:Y:S01]  /*1ce0*/  @!P6 FMUL R46, R46, 16777216 ;  /* 0x4b8000002e2ee820 */ /* 0x000fe20000400000 */
[----:B------:R0:W2:Y:S01]  /*1cf0*/  I2F R33, R13 ;  /* 0x0000000d00217306 */ /* 0x0000a20000201400 */
[----:B------:R-:W-:Y:S01]  /*1d00*/  @!P2 FMUL R44, R44, 16777216 ;  /* 0x4b8000002c2ca820 */ /* 0x000fe20000400000 */
[--C-:B------:R-:W-:Y:S01]  /*1d10*/  SHF.R.S32.HI R48, RZ, 0x4, R61.reuse ;  /* 0x00000004ff307819 */ /* 0x100fe2000001143d */
[----:B------:R-:W-:Y:S01]  /*1d20*/  @!P1 FMUL R47, R47, 16777216 ;  /* 0x4b8000002f2f9820 */ /* 0x000fe20000400000 */
[----:B------:R-:W-:Y:S01]  /*1d30*/  IADD3 R36, R7, -0x3f3504f3, RZ ;  /* 0xc0cafb0d07247810 */ /* 0x000fe20007ffe0ff */
[----:B------:R-:W-:Y:S01]  /*1d40*/  @P5 FMUL R24, R24, 0.25 ;  /* 0x3e80000018185820 */ /* 0x000fe20000400000 */
[----:B------:R-:W-:Y:S01]  /*1d50*/  SGXT R48, R48, 0x1 ;  /* 0x000000013030781a */ /* 0x000fe20000000200 */
[----:B------:R-:W-:Y:S01]  /*1d60*/  @P5 FMUL R21, R21, 0.25 ;  /* 0x3e80000015155820 */ /* 0x000fe20000400000 */
[----:B------:R3:W4:Y:S01]  /*1d70*/  I2F R38, R4 ;  /* 0x0000000400267306 */ /* 0x0007220000201400 */
[----:B------:R-:W-:Y:S01]  /*1d80*/  @P5 FMUL R20, R20, 0.25 ;  /* 0x3e80000014145820 */ /* 0x000fe20000400000 */
[----:B------:R-:W-:Y:S01]  /*1d90*/  LOP3.LUT R39, R39, 0x808, R48, 0x78, !PT ;  /* 0x0000080827277812 */ /* 0x000fe200078e7830 */
[----:B------:R-:W-:Y:S01]  /*1da0*/  @P0 FMUL R29, R29, 0.25 ;  /* 0x3e8000001d1d0820 */ /* 0x000fe20000400000 */
[----:B------:R-:W-:Y:S01]  /*1db0*/  LOP3.LUT R36, R36, 0xff800000, RZ, 0xc0, !PT ;  /* 0xff80000024247812 */ /* 0x000fe200078ec0ff */
[----:B------:R-:W-:Y:S01]  /*1dc0*/  @P0 FMUL R28, R28, 0.25 ;  /* 0x3e8000001c1c0820 */ /* 0x000fe20000400000 */
[----:B0-----:R-:W-:Y:S01]  /*1dd0*/  IADD3 R13, R8, -R13, RZ ;  /* 0x8000000d080d7210 */ /* 0x001fe20007ffe0ff */
[----:B------:R-:W-:Y:S01]  /*1de0*/  @P4 FMUL R27, R27, 0.25 ;  /* 0x3e8000001b1b4820 */ /* 0x000fe20000400000 */
[----:B------:R-:W0:Y:S01]  /*1df0*/  MUFU.RCP R14, R14 ;  /* 0x0000000e000e7308 */ /* 0x000e220000001000 */
[----:B------:R-:W-:Y:S01]  /*1e00*/  @P4 FMUL R26, R26, 0.25 ;  /* 0x3e8000001a1a4820 */ /* 0x000fe20000400000 */
[----:B------:R-:W-:Y:S01]  /*1e10*/  IADD3 R19, R6, -R19, RZ ;  /* 0x8000001306137210 */ /* 0x000fe20007ffe0ff */
[----:B------:R-:W-:Y:S01]  /*1e20*/  @!P3 FMUL R11, R11, 16777216 ;  /* 0x4b8000000b0bb820 */ /* 0x000fe20000400000 */
[----:B---3--:R-:W-:Y:S01]  /*1e30*/  IADD3 R4, R9, -R4, RZ ;  /* 0x8000000409047210 */ /* 0x008fe20007ffe0ff */
[----:B------:R-:W-:Y:S01]  /*1e40*/  @!P3 FMUL R10, R10, 16777216 ;  /* 0x4b8000000a0ab820 */ /* 0x000fe20000400000 */
[----:B------:R-:W-:Y:S01]  /*1e50*/  ISETP.GE.U32.AND P0, PT, R6, 0x7f800000, PT ;  /* 0x7f8000000600780c */ /* 0x000fe20003f06070 */
[----:B------:R-:W-:Y:S01]  /*1e60*/  @!P3 FMUL R31, R31, 16777216 ;  /* 0x4b8000001f1fb820 */ /* 0x000fe20000400000 */
[----:B------:R-:W3:Y:S01]  /*1e70*/  MUFU.RCP R46, R46 ;  /* 0x0000002e002e7308 */ /* 0x000ee20000001000 */
[----:B------:R-:W-:Y:S01]  /*1e80*/  @!P3 FMUL R30, R30, 16777216 ;  /* 0x4b8000001e1eb820 */ /* 0x000fe20000400000 */
[----:B------:R-:W-:Y:S01]  /*1e90*/  ISETP.GE.U32.AND P5, PT, R8, 0x7f800000, PT ;  /* 0x7f8000000800780c */ /* 0x000fe20003fa6070 */
[----:B------:R-:W-:Y:S01]  /*1ea0*/  @!P6 FMUL R23, R23, 16777216 ;  /* 0x4b8000001717e820 */ /* 0x000fe20000400000 */
[----:B------:R-:W-:Y:S01]  /*1eb0*/  ISETP.GE.U32.AND P4, PT, R7, 0x7f800000, PT ;  /* 0x7f8000000700780c */ /* 0x000fe20003f86070 */
[----:B------:R-:W-:Y:S01]  /*1ec0*/  @!P2 FMUL R17, R17, 16777216 ;  /* 0x4b8000001111a820 */ /* 0x000fe20000400000 */
[----:B------:R-:W-:Y:S01]  /*1ed0*/  FSETP.NEU.AND P3, PT, R6, RZ, PT ;  /* 0x000000ff0600720b */ /* 0x000fe20003f6d000 */
[----:B------:R-:W-:Y:S01]  /*1ee0*/  @!P2 FMUL R16, R16, 16777216 ;  /* 0x4b8000001010a820 */ /* 0x000fe20000400000 */
[----:B------:R-:W5:Y:S01]  /*1ef0*/  MUFU.RCP R44, R44 ;  /* 0x0000002c002c7308 */ /* 0x000f620000001000 */
[----:B------:R-:W-:Y:S01]  /*1f00*/  @!P6 FMUL R22, R22, 16777216 ;  /* 0x4b8000001616e820 */ /* 0x000fe20000400000 */
[----:B------:R-:W-:Y:S01]  /*1f10*/  SHF.R.U32.HI R61, RZ, 0x1, R61 ;  /* 0x00000001ff3d7819 */ /* 0x000fe2000001163d */
[----:B------:R-:W-:Y:S01]  /*1f20*/  @!P1 FMUL R25, R25, 16777216 ;  /* 0x4b80000019199820 */ /* 0x000fe20000400000 */
[----:B-1----:R-:W-:Y:S01]  /*1f30*/  SHF.L.U32 R54, R54, 0x1, RZ ;  /* 0x0000000136367819 */ /* 0x002fe200000006ff */
[----:B------:R-:W-:Y:S01]  /*1f40*/  @!P1 FMUL R24, R24, 16777216 ;  /* 0x4b80000018189820 */ /* 0x000fe20000400000 */
[----:B------:R-:W-:Y:S01]  /*1f50*/  LOP3.LUT R61, R61, 0x4, RZ, 0xc0, !PT ;  /* 0x000000043d3d7812 */ /* 0x000fe200078ec0ff */
[----:B------:R-:W-:Y:S01]  /*1f60*/  @!P1 FMUL R21, R21, 16777216 ;  /* 0x4b80000015159820 */ /* 0x000fe20000400000 */
[----:B------:R-:W1:Y:S01]  /*1f70*/  MUFU.RCP R47, R47 ;  /* 0x0000002f002f7308 */ /* 0x000e620000001000 */
[----:B------:R-:W-:Y:S01]  /*1f80*/  @!P1 FMUL R20, R20, 16777216 ;  /* 0x4b80000014149820 */ /* 0x000fe20000400000 */
[----:B------:R-:W-:Y:S01]  /*1f90*/  ISETP.GE.U32.AND P1, PT, R9, 0x7f800000, PT ;  /* 0x7f8000000900780c */ /* 0x000fe20003f26070 */
[----:B------:R-:W-:Y:S01]  /*1fa0*/  @!P2 FMUL R29, R29, 16777216 ;  /* 0x4b8000001d1da820 */ /* 0x000fe20000400000 */
[----:B------:R-:W-:Y:S01]  /*1fb0*/  IADD3 R0, R61, R50, RZ ;  /* 0x000000323d007210 */ /* 0x000fe20007ffe0ff */
[----:B------:R-:W-:Y:S01]  /*1fc0*/  @!P2 FMUL R28, R28, 16777216 ;  /* 0x4b8000001c1ca820 */ /* 0x000fe20000400000 */
[----:B------:R-:W-:Y:S01]  /*1fd0*/  FSETP.NEU.AND P2, PT, R9, RZ, PT ;  /* 0x000000ff0900720b */ /* 0x000fe20003f4d000 */
[----:B--2---:R-:W-:Y:S01]  /*1fe0*/  FFMA.FTZ R33, R33, 1.1920928955078125e-07, R40 ;  /* 0x3400000021217823 */ /* 0x004fe20000010028 */
[----:B------:R2:W1:Y:S01]  /*1ff0*/  I2F R42, R36 ;  /* 0x00000024002a7306 */ /* 0x0004620000201400 */
[----:B------:R-:W-:-:S02]  /*2000*/  @!P6 FMUL R27, R27, 16777216 ;  /* 0x4b8000001b1be820 */ /* 0x000fc40000400000 */
[----:B------:R-:W-:Y:S02]  /*2010*/  @!P6 FMUL R26, R26, 16777216 ;  /* 0x4b8000001a1ae820 */ /* 0x000fe40000400000 */
[----:B----4-:R-:W-:Y:S02]  /*2020*/  FFMA.FTZ R38, R38, 1.1920928955078125e-07, R15 ;  /* 0x3400000026267823 */ /* 0x010fe4000001000f */
[C---:B0-----:R-:W-:Y:S02]  /*2030*/  FMUL R40, R14.reuse, R11 ;  /* 0x0000000b0e287220 */ /* 0x041fe40000400000 */
[C---:B------:R-:W-:Y:S01]  /*2040*/  FMUL R41, R14.reuse, R10 ;  /* 0x0000000a0e297220 */ /* 0x040fe20000400000 */
[----:B--2---:R-:W-:Y:S01]  /*2050*/  IADD3 R36, R7, -R36, RZ ;  /* 0x8000002407247210 */ /* 0x004fe20007ffe0ff */
[C---:B------:R-:W-:Y:S02]  /*2060*/  FMUL R31, R14.reuse, R31 ;  /* 0x0000001f0e1f7220 */ /* 0x040fe40000400000 */
[----:B------:R-:W-:-:S02]  /*2070*/  FMUL R30, R14, R30 ;  /* 0x0000001e0e1e7220 */ /* 0x000fc40000400000 */
[----:B---3--:R-:W-:Y:S02]  /*2080*/  FMUL R10, R46, R23 ;  /* 0x000000172e0a7220 */ /* 0x008fe40000400000 */
[C---:B-----5:R-:W-:Y:S02]  /*2090*/  FMUL R15, R44.reuse, R17 ;  /* 0x000000112c0f7220 */ /* 0x060fe40000400000 */
[----:B------:R-:W-:Y:S02]  /*20a0*/  FMUL R14, R44, R16 ;  /* 0x000000102c0e7220 */ /* 0x000fe40000400000 */
[----:B------:R-:W-:Y:S02]  /*20b0*/  FMUL R23, R46, R22 ;  /* 0x000000162e177220 */ /* 0x000fe40000400000 */
[----:B-1----:R-:W-:Y:S01]  /*20c0*/  FMUL R25, R47, R25 ;  /* 0x000000192f197220 */ /* 0x002fe20000400000 */
[----:B------:R-:W-:Y:S01]  /*20d0*/  F2FP.BF16.PACK_AB R15, R15, R14 ;  /* 0x0000000e0f0f723e */ /* 0x000fe200000010ff */
[C---:B------:R-:W-:Y:S01]  /*20e0*/  FMUL R24, R47.reuse, R24 ;  /* 0x000000182f187220 */ /* 0x040fe20000400000 */
[----:B------:R-:W-:Y:S01]  /*20f0*/  F2FP.BF16.PACK_AB R10, R10, R23 ;  /* 0x000000170a0a723e */ /* 0x000fe200000010ff */
[----:B------:R-:W-:Y:S01]  /*2100*/  FMUL R21, R47, R21 ;  /* 0x000000152f157220 */ /* 0x000fe20000400000 */
[----:B------:R-:W-:Y:S01]  /*2110*/  LOP3.LUT R23, R39, 0x10, RZ, 0x3c, !PT ;  /* 0x0000001027177812 */ /* 0x000fe200078e3cff */
[----:B------:R-:W-:Y:S01]  /*2120*/  FMUL R20, R47, R20 ;  /* 0x000000142f147220 */ /* 0x000fe20000400000 */
[----:B------:R-:W-:Y:S01]  /*2130*/  F2FP.BF16.PACK_AB R17, R25, R24 ;  /* 0x000000181911723e */ /* 0x000fe200000010ff */
[C---:B------:R-:W-:Y:S01]  /*2140*/  FMUL R29, R44.reuse, R29 ;  /* 0x0000001d2c1d7220 */ /* 0x040fe20000400000 */
[----:B------:R-:W-:Y:S01]  /*2150*/  MOV R24, 0x3dc6b27f ;  /* 0x3dc6b27f00187802 */ /* 0x000fe20000000f00 */
[----:B------:R-:W-:Y:S01]  /*2160*/  FMUL R28, R44, R28 ;  /* 0x0000001c2c1c7220 */ /* 0x000fe20000400000 */
[----:B------:R-:W-:Y:S01]  /*2170*/  F2FP.BF16.PACK_AB R16, R21, R20 ;  /* 0x000000141510723e */ /* 0x000fe200000010ff */
[----:B------:R-:W-:Y:S01]  /*2180*/  FMUL R11, R46, R27 ;  /* 0x0000001b2e0b7220 */ /* 0x000fe20000400000 */
[----:B------:R-:W-:Y:S01]  /*2190*/  F2FP.BF16.PACK_AB R21, R40, R41 ;  /* 0x000000292815723e */ /* 0x000fe200000010ff */
[----:B------:R-:W-:Y:S01]  /*21a0*/  FMUL R26, R46, R26 ;  /* 0x0000001a2e1a7220 */ /* 0x000fe20000400000 */
[----:B------:R-:W-:Y:S01]  /*21b0*/  F2FP.BF16.PACK_AB R14, R29, R28 ;  /* 0x0000001c1d0e723e */ /* 0x000fe200000010ff */
[----:B------:R0:W-:Y:S01]  /*21c0*/  STS.64 [R39], R16 ;  /* 0x0000001027007388 */ /* 0x0001e20000000a00 */
[----:B------:R-:W-:Y:S01]  /*21d0*/  FADD R19, R19, -1 ;  /* 0xbf80000013137421 */ /* 0x000fe20000000000 */
[----:B------:R-:W-:Y:S01]  /*21e0*/  F2FP.BF16.PACK_AB R20, R31, R30 ;  /* 0x0000001e1f14723e */ /* 0x000fe200000010ff */
[----:B------:R-:W-:Y:S01]  /*21f0*/  FADD R4, R4, -1 ;  /* 0xbf80000004047421 */ /* 0x000fe20000000000 */
[----:B------:R-:W-:Y:S01]  /*2200*/  F2FP.BF16.PACK_AB R11, R11, R26 ;  /* 0x0000001a0b0b723e */ /* 0x000fe200000010ff */
[----:B------:R1:W-:Y:S01]  /*2210*/  STS.64 [R39+0x400], R14 ;  /* 0x0004000e27007388 */ /* 0x0003e20000000a00 */
[C---:B------:R-:W-:Y:S01]  /*2220*/  FFMA.FTZ R22, R19.reuse, R24, -0.16845393180847167969 ;  /* 0xbe2c7f3013167423 */ /* 0x040fe20000010018 */
[----:B------:R-:W-:Y:S01]  /*2230*/  MOV R30, c[0x0][0x1c8] ;  /* 0x00007200001e7a02 */ /* 0x000fe20000000f00 */
[----:B------:R-:W-:Y:S01]  /*2240*/  FFMA.FTZ R35, R42, 1.1920928955078125e-07, R35 ;  /* 0x340000002a237823 */ /* 0x000fe20000010023 */
[----:B------:R2:W-:Y:S01]  /*2250*/  STS.64 [R23+0x1000], R10 ;  /* 0x0010000a17007388 */ /* 0x0005e20000000a00 */
[C---:B------:R-:W-:Y:S01]  /*2260*/  FFMA.FTZ R22, R19.reuse, R22, 0.1716887056827545166 ;  /* 0x3e2fcf2a13167423 */ /* 0x040fe20000010016 */
[C---:B------:R-:W-:Y:S01]  /*2270*/  SHF.L.U32 R31, R30.reuse, 0x3, RZ ;  /* 0x000000031e1f7819 */ /* 0x040fe200000006ff */
[----:B------:R-:W-:Y:S01]  /*2280*/  IMAD R27, R30, 0x6, RZ ;  /* 0x000000061e1b7824 */ /* 0x000fe200078e02ff */
[----:B------:R3:W-:Y:S01]  /*2290*/  STS.64 [R23+0x1400], R20 ;  /* 0x0014001417007388 */ /* 0x0007e20000000a00 */
[C---:B------:R-:W-:Y:S01]  /*22a0*/  FFMA.FTZ R22, R19.reuse, R22, -0.17900948226451873779 ;  /* 0xbe374e4313167423 */ /* 0x040fe20000010016 */
[----:B0-----:R-:W-:Y:S01]  /*22b0*/  LOP3.LUT R16, R18, 0x10, RZ, 0x3c, !PT ;  /* 0x0000001012107812 */ /* 0x001fe200078e3cff */
[----:B------:R-:W-:Y:S01]  /*22c0*/  IMAD R43, R30, 0xc, RZ ;  /* 0x0000000c1e2b7824 */ /* 0x000fe200078e02ff */
[----:B------:R-:W-:Y:S01]  /*22d0*/  BAR.SYNC.DEFER_BLOCKING 0x0 ;  /* 0x0000000000007b1d */ /* 0x000fe20000010000 */
[----:B------:R-:W-:-:S02]  /*22e0*/  FFMA.FTZ R22, R19, R22, 0.20512372255325317383 ;  /* 0x3e520bf413167423 */ /* 0x000fc40000010016 */
[----:B-1----:R-:W-:Y:S02]  /*22f0*/  IMAD R39, R30, 0xa, RZ ;  /* 0x0000000a1e277824 */ /* 0x002fe400078e02ff */
[----:B--2---:R-:W-:Y:S02]  /*2300*/  FADD R11, R13, -1 ;  /* 0xbf8000000d0b7421 */ /* 0x004fe40000000000 */
[----:B------:R-:W-:Y:S01]  /*2310*/  FADD R10, R36, -1 ;  /* 0xbf800000240a7421 */ /* 0x000fe20000000000 */
[----:B---3--:R-:W-:Y:S01]  /*2320*/  SHF.L.U32 R21, R30, 0x2, RZ ;  /* 0x000000021e157819 */ /* 0x008fe200000006ff */
[-C--:B------:R-:W-:Y:S02]  /*2330*/  FFMA.FTZ R14, R11, R24.reuse, -0.16845393180847167969 ;  /* 0xbe2c7f300b0e7423 */ /* 0x080fe40000010018 */
[-C--:B------:R-:W-:Y:S02]  /*2340*/  FFMA.FTZ R15, R10, R24.reuse, -0.16845393180847167969 ;  /* 0xbe2c7f300a0f7423 */ /* 0x080fe40000010018 */
[----:B------:R-:W-:-:S02]  /*2350*/  FFMA.FTZ R13, R4, R24, -0.16845393180847167969 ;  /* 0xbe2c7f30040d7423 */ /* 0x000fc40000010018 */
[C---:B------:R-:W-:Y:S02]  /*2360*/  FFMA.FTZ R14, R11.reuse, R14, 0.1716887056827545166 ;  /* 0x3e2fcf2a0b0e7423 */ /* 0x040fe4000001000e */
[----:B------:R-:W-:Y:S02]  /*2370*/  FFMA.FTZ R15, R10, R15, 0.1716887056827545166 ;  /* 0x3e2fcf2a0a0f7423 */ /* 0x000fe4000001000f */
[----:B------:R-:W-:Y:S02]  /*2380*/  FFMA.FTZ R13, R4, R13, 0.1716887056827545166 ;  /* 0x3e2fcf2a040d7423 */ /* 0x000fe4000001000d */
[----:B------:R-:W-:Y:S02]  /*2390*/  FFMA.FTZ R14, R11, R14, -0.17900948226451873779 ;  /* 0xbe374e430b0e7423 */ /* 0x000fe4000001000e */
[----:B------:R-:W-:Y:S01]  /*23a0*/  FFMA.FTZ R15, R10, R15, -0.17900948226451873779 ;  /* 0xbe374e430a0f7423 */ /* 0x000fe2000001000f */
[----:B------:R-:W-:Y:S01]  /*23b0*/  LDS.64 R16, [R16] ;  /* 0x0000000010107984 */ /* 0x000fe20000000a00 */
[----:B------:R-:W-:-:S02]  /*23c0*/  FFMA.FTZ R13, R4, R13, -0.17900948226451873779 ;  /* 0xbe374e43040d7423 */ /* 0x000fc4000001000d */
[C---:B------:R-:W-:Y:S02]  /*23d0*/  FFMA.FTZ R14, R11.reuse, R14, 0.20512372255325317383 ;  /* 0x3e520bf40b0e7423 */ /* 0x040fe4000001000e */
[----:B------:R-:W-:Y:S02]  /*23e0*/  FFMA.FTZ R15, R10, R15, 0.20512372255325317383 ;  /* 0x3e520bf40a0f7423 */ /* 0x000fe4000001000f */
[----:B------:R-:W-:Y:S02]  /*23f0*/  FFMA.FTZ R13, R4, R13, 0.20512372255325317383 ;  /* 0x3e520bf4040d7423 */ /* 0x000fe4000001000d */
[----:B------:R-:W-:Y:S02]  /*2400*/  FFMA.FTZ R14, R11, R14, -0.24046532809734344482 ;  /* 0xbe763c8b0b0e7423 */ /* 0x000fe4000001000e */
[----:B------:R-:W-:Y:S02]  /*2410*/  FFMA.FTZ R22, R19, R22, -0.24046532809734344482 ;  /* 0xbe763c8b13167423 */ /* 0x000fe40000010016 */
[----:B------:R-:W-:-:S02]  /*2420*/  FFMA.FTZ R15, R10, R15, -0.24046532809734344482 ;  /* 0xbe763c8b0a0f7423 */ /* 0x000fc4000001000f */
[----:B------:R-:W-:Y:S02]  /*2430*/  FFMA.FTZ R13, R4, R13, -0.24046532809734344482 ;  /* 0xbe763c8b040d7423 */ /* 0x000fe4000001000d */
[----:B------:R-:W-:Y:S02]  /*2440*/  FFMA.FTZ R14, R11, R14, 0.28857114911079406738 ;  /* 0x3e93bf990b0e7423 */ /* 0x000fe4000001000e */
[----:B------:R-:W-:Y:S02]  /*2450*/  FFMA.FTZ R22, R19, R22, 0.28857114911079406738 ;  /* 0x3e93bf9913167423 */ /* 0x000fe40000010016 */
[----:B------:R-:W-:Y:S02]  /*2460*/  FFMA.FTZ R15, R10, R15, 0.28857114911079406738 ;  /* 0x3e93bf990a0f7423 */ /* 0x000fe4000001000f */
[----:B------:R-:W-:Y:S02]  /*2470*/  FFMA.FTZ R13, R4, R13, 0.28857114911079406738 ;  /* 0x3e93bf99040d7423 */ /* 0x000fe4000001000d */
[----:B------:R-:W-:-:S02]  /*2480*/  FFMA.FTZ R14, R11, R14, -0.36067417263984680176 ;  /* 0xbeb8aa490b0e7423 */ /* 0x000fc4000001000e */
[----:B------:R-:W-:Y:S02]  /*2490*/  FFMA.FTZ R22, R19, R22, -0.36067417263984680176 ;  /* 0xbeb8aa4913167423 */ /* 0x000fe40000010016 */
[----:B------:R-:W-:Y:S02]  /*24a0*/  FFMA.FTZ R15, R10, R15, -0.36067417263984680176 ;  /* 0xbeb8aa490a0f7423 */ /* 0x000fe4000001000f */
[----:B------:R-:W-:Y:S02]  /*24b0*/  FFMA.FTZ R13, R4, R13, -0.36067417263984680176 ;  /* 0xbeb8aa49040d7423 */ /* 0x000fe4000001000d */
[----:B------:R-:W-:Y:S02]  /*24c0*/  FFMA.FTZ R14, R11, R14, 0.48089820146560668945 ;  /* 0x3ef6384a0b0e7423 */ /* 0x000fe4000001000e */
[----:B------:R-:W-:Y:S02]  /*24d0*/  FFMA.FTZ R22, R19, R22, 0.48089820146560668945 ;  /* 0x3ef6384a13167423 */ /* 0x000fe40000010016 */
[----:B------:R-:W-:-:S02]  /*24e0*/  FFMA.FTZ R15, R10, R15, 0.48089820146560668945 ;  /* 0x3ef6384a0a0f7423 */ /* 0x000fc4000001000f */
[----:B------:R-:W-:Y:S02]  /*24f0*/  FFMA.FTZ R13, R4, R13, 0.48089820146560668945 ;  /* 0x3ef6384a040d7423 */ /* 0x000fe4000001000d */
[----:B------:R-:W-:Y:S02]  /*2500*/  FFMA.FTZ R14, R11, R14, -0.72134751081466674805 ;  /* 0xbf38aa3b0b0e7423 */ /* 0x000fe4000001000e */
[----:B------:R-:W-:Y:S02]  /*2510*/  FFMA.FTZ R22, R19, R22, -0.72134751081466674805 ;  /* 0xbf38aa3b13167423 */ /* 0x000fe40000010016 */
[----:B------:R-:W-:Y:S02]  /*2520*/  FFMA.FTZ R15, R10, R15, -0.72134751081466674805 ;  /* 0xbf38aa3b0a0f7423 */ /* 0x000fe4000001000f */
[----:B------:R-:W-:Y:S02]  /*2530*/  FFMA.FTZ R13, R4, R13, -0.72134751081466674805 ;  /* 0xbf38aa3b040d7423 */ /* 0x000fe4000001000d */
[----:B------:R-:W-:-:S02]  /*2540*/  FMUL R14, R11, R14 ;  /* 0x0000000e0b0e7220 */ /* 0x000fc40000400000 */
[----:B------:R-:W-:Y:S02]  /*2550*/  FMUL R22, R19, R22 ;  /* 0x0000001613167220 */ /* 0x000fe40000400000 */
[----:B------:R-:W-:Y:S02]  /*2560*/  FMUL R15, R10, R15 ;  /* 0x0000000f0a0f7220 */ /* 0x000fe40000400000 */
[----:B------:R-:W-:Y:S02]  /*2570*/  FMUL R13, R4, R13 ;  /* 0x0000000d040d7220 */ /* 0x000fe40000400000 */
[----:B------:R-:W-:Y:S02]  /*2580*/  FMUL R14, R11, R14 ;  /* 0x0000000e0b0e7220 */ /* 0x000fe40000400000 */
[----:B------:R-:W-:Y:S02]  /*2590*/  FMUL R22, R19, R22 ;  /* 0x0000001613167220 */ /* 0x000fe40000400000 */
[----:B------:R-:W-:-:S02]  /*25a0*/  FMUL R15, R10, R15 ;  /* 0x0000000f0a0f7220 */ /* 0x000fc40000400000 */
[----:B------:R-:W-:Y:S02]  /*25b0*/  FMUL R13, R4, R13 ;  /* 0x0000000d040d7220 */ /* 0x000fe40000400000 */
[----:B------:R-:W-:Y:S01]  /*25c0*/  FFMA.FTZ R14, R11, 1.4426950216293334961, R14 ;  /* 0x3fb8aa3b0b0e7823 */ /* 0x000fe2000001000e */
[----:B------:R-:W-:Y:S01]  /*25d0*/  @P0 MOV R11, 0x7f800000 ;  /* 0x7f800000000b0802 */ /* 0x000fe20000000f00 */
[----:B------:R-:W-:Y:S02]  /*25e0*/  FFMA.FTZ R22, R19, 1.4426950216293334961, R22 ;  /* 0x3fb8aa3b13167823 */ /* 0x000fe40000010016 */
[----:B------:R-:W-:Y:S01]  /*25f0*/  FFMA.FTZ R10, R10, 1.4426950216293334961, R15 ;  /* 0x3fb8aa3b0a0a7823 */ /* 0x000fe2000001000f */
[----:B------:R-:W-:Y:S01]  /*2600*/  SHF.L.U32 R15, R30, 0x1, RZ ;  /* 0x000000011e0f7819 */ /* 0x000fe200000006ff */
[----:B------:R-:W-:Y:S02]  /*2610*/  FFMA.FTZ R13, R4, 1.4426950216293334961, R13 ;  /* 0x3fb8aa3b040d7823 */ /* 0x000fe4000001000d */
[----:B------:R-:W-:Y:S01]  /*2620*/  FADD R4, R37, R22 ;  /* 0x0000001625047221 */ /* 0x000fe20000000000 */
[----:B------:R-:W-:Y:S01]  /*2630*/  LOP3.LUT R22, R18, 0x18, RZ, 0x3c, !PT ;  /* 0x0000001812167812 */ /* 0x000fe200078e3cff */
[----:B------:R-:W-:Y:S01]  /*2640*/  FADD R35, R35, R10 ;  /* 0x0000000a23237221 */ /* 0x000fe20000000000 */
[----:B------:R-:W-:Y:S01]  /*2650*/  @P1 MOV R10, 0x7f800000 ;  /* 0x7f800000000a1802 */ /* 0x000fe20000000f00 */
[----:B------:R-:W-:Y:S01]  /*2660*/  @P0 FFMA.FTZ R4, R6, R11, +INF ;  /* 0x7f80000006040423 */ /* 0x000fe2000001000b */
[----:B------:R-:W-:Y:S01]  /*2670*/  @P5 MOV R11, 0x7f800000 ;  /* 0x7f800000000b5802 */ /* 0x000fe20000000f00 */
[----:B------:R-:W-:Y:S01]  /*2680*/  FADD R13, R38, R13 ;  /* 0x0000000d260d7221 */ /* 0x000fe20000000000 */
[----:B------:R-:W-:Y:S01]  /*2690*/  @P4 MOV R6, 0x7f800000 ;  /* 0x7f80000000064802 */ /* 0x000fe20000000f00 */
[----:B------:R-:W-:Y:S01]  /*26a0*/  FADD R33, R33, R14 ;  /* 0x0000000e21217221 */ /* 0x000fe20000000000 */
[----:B------:R-:W-:Y:S01]  /*26b0*/  FSETP.NEU.AND P0, PT, R7, RZ, PT ;  /* 0x000000ff0700720b */ /* 0x000fe20003f0d000 */
[----:B------:R-:W-:Y:S01]  /*26c0*/  @P1 FFMA.FTZ R13, R9, R10, +INF ;  /* 0x7f800000090d1423 */ /* 0x000fe2000001000a */
[C---:B------:R-:W-:Y:S01]  /*26d0*/  FSETP.NEU.AND P1, PT, R8.reuse, RZ, PT ;  /* 0x000000ff0800720b */ /* 0x040fe20003f2d000 */
[----:B------:R-:W-:Y:S01]  /*26e0*/  @P5 FFMA.FTZ R33, R8, R11, +INF ;  /* 0x7f80000008215423 */ /* 0x000fe2000001000b */
[----:B------:R-:W-:Y:S01]  /*26f0*/  LOP3.LUT R8, R18, 0x8, RZ, 0x3c, !PT ;  /* 0x0000000812087812 */ /* 0x000fe200078e3cff */
[----:B------:R-:W-:Y:S01]  /*2700*/  @P4 FFMA.FTZ R35, R7, R6, +INF ;  /* 0x7f80000007234423 */ /* 0x000fe20000010006 */
[----:B------:R-:W-:Y:S01]  /*2710*/  LDS.64 R22, [R22] ;  /* 0x0000000016167984 */ /* 0x000fe20000000a00 */
[C---:B------:R-:W-:Y:S01]  /*2720*/  IMAD R19, R30.reuse, 0x3, RZ ;  /* 0x000000031e137824 */ /* 0x040fe200078e02ff */
[CC--:B------:R-:W-:Y:S01]  /*2730*/  IADD3 R10, P4, R15.reuse, R2.reuse, RZ ;  /* 0x000000020f0a7210 */ /* 0x0c0fe20007f9e0ff */
[C---:B------:R-:W-:Y:S01]  /*2740*/  IMAD R25, R30.reuse, 0x5, RZ ;  /* 0x000000051e197824 */ /* 0x040fe200078e02ff */
[----:B------:R0:W1:Y:S01]  /*2750*/  LDS.64 R6, [R18] ;  /* 0x0000000012067984 */ /* 0x0000620000000a00 */
[CC--:B------:R-:W-:Y:S01]  /*2760*/  LEA R14, P5, R30.reuse, R2.reuse, 0x2 ;  /* 0x000000021e0e7211 */ /* 0x0c0fe200078a10ff */
[C---:B------:R-:W-:Y:S01]  /*2770*/  IMAD R47, R30.reuse, 0xe, RZ ;  /* 0x0000000e1e2f7824 */ /* 0x040fe200078e02ff */
[CC--:B------:R-:W-:Y:S01]  /*2780*/  LEA.HI.X.SX32 R11, R30.reuse, R3.reuse, 0x1, P4 ;  /* 0x000000031e0b7211 */ /* 0x0c0fe200020f0eff */
[----:B------:R-:W2:Y:S01]  /*2790*/  LDS.64 R8, [R8] ;  /* 0x0000000008087984 */ /* 0x000ea20000000a00 */
[-C--:B------:R-:W-:Y:S01]  /*27a0*/  LEA.HI.X.SX32 R15, R15, R3.reuse, 0x1, P5 ;  /* 0x000000030f0f7211 */ /* 0x080fe200028f0eff */
[C---:B------:R-:W-:Y:S01]  /*27b0*/  IMAD R36, R30.reuse, 0x12, RZ ;  /* 0x000000121e247824 */ /* 0x040fe200078e02ff */
[CC--:B------:R-:W-:Y:S01]  /*27c0*/  LEA R20, P4, R30.reuse, R2.reuse, 0x3 ;  /* 0x000000021e147211 */ /* 0x0c0fe200078818ff */
[C---:B------:R-:W-:Y:S01]  /*27d0*/  IMAD R29, R30.reuse, 0x7, RZ ;  /* 0x000000071e1d7824 */ /* 0x040fe200078e02ff */
[-C--:B0-----:R-:W-:Y:S01]  /*27e0*/  IADD3 R18, P6, R27, R2.reuse, RZ ;  /* 0x000000021b127210 */ /* 0x081fe20007fde0ff */
[C---:B------:R-:W-:Y:S01]  /*27f0*/  IMAD R37, R30.reuse, 0x9, RZ ;  /* 0x000000091e257824 */ /* 0x040fe200078e02ff */
[-C--:B------:R-:W-:Y:S01]  /*2800*/  IADD3 R24, P5, R39, R2.reuse, RZ ;  /* 0x0000000227187210 */ /* 0x080fe20007fbe0ff */
[C---:B------:R-:W-:Y:S01]  /*2810*/  IMAD R61, R30.reuse, 0x14, RZ ;  /* 0x000000141e3d7824 */ /* 0x040fe200078e02ff */
[-C--:B------:R-:W-:Y:S01]  /*2820*/  LEA.HI.X.SX32 R19, R19, R3.reuse, 0x1, P6 ;  /* 0x0000000313137211 */ /* 0x080fe200030f0eff */
[C---:B------:R-:W-:Y:S01]  /*2830*/  IMAD R41, R30.reuse, 0xb, RZ ;  /* 0x0000000b1e297824 */ /* 0x040fe200078e02ff */
[-C--:B------:R-:W-:Y:S01]  /*2840*/  IADD3 R26, P6, R43, R2.reuse, RZ ;  /* 0x000000022b1a7210 */ /* 0x080fe20007fde0ff */
[C---:B------:R-:W-:Y:S01]  /*2850*/  IMAD R59, R30.reuse, 0x16, RZ ;  /* 0x000000161e3b7824 */ /* 0x040fe200078e02ff */
[-C--:B------:R-:W-:Y:S01]  /*2860*/  LEA.HI.X.SX32 R21, R21, R3.reuse, 0x1, P4 ;  /* 0x0000000315157211 */ /* 0x080fe200020f0eff */
[C---:B------:R-:W-:Y:S01]  /*2870*/  IMAD R57, R30.reuse, 0x18, RZ ;  /* 0x000000181e397824 */ /* 0x040fe200078e02ff */
[-C--:B------:R-:W-:Y:S01]  /*2880*/  LEA.HI.X.SX32 R25, R25, R3.reuse, 0x1, P5 ;  /* 0x0000000319197211 */ /* 0x080fe200028f0eff */
[C---:B------:R-:W-:Y:S01]  /*2890*/  IMAD R45, R30.reuse, 0xd, RZ ;  /* 0x0000000d1e2d7824 */ /* 0x040fe200078e02ff */
[-C--:B------:R-:W-:Y:S01]  /*28a0*/  LEA.HI.X.SX32 R27, R27, R3.reuse, 0x1, P6 ;  /* 0x000000031b1b7211 */ /* 0x080fe200030f0eff */
[C---:B------:R-:W-:Y:S01]  /*28b0*/  IMAD R55, R30.reuse, 0x1a, RZ ;  /* 0x0000001a1e377824 */ /* 0x040fe200078e02ff */
[-C--:B------:R-:W-:Y:S01]  /*28c0*/  IADD3 R28, P4, R47, R2.reuse, RZ ;  /* 0x000000022f1c7210 */ /* 0x080fe20007f9e0ff */
[----:B------:R-:W-:Y:S01]  /*28d0*/  IMAD R53, R30, 0x1c, RZ ;  /* 0x0000001c1e357824 */ /* 0x000fe200078e02ff */
[-C--:B------:R-:W-:Y:S01]  /*28e0*/  IADD3 R36, P6, R36, R2.reuse, RZ ;  /* 0x0000000224247210 */ /* 0x080fe20007fde0ff */
[C---:B------:R-:W-:Y:S01]  /*28f0*/  IMAD R49, R30.reuse, 0xf, RZ ;  /* 0x0000000f1e317824 */ /* 0x040fe200078e02ff */
[----:B------:R-:W-:Y:S01]  /*2900*/  LEA.HI.X.SX32 R29, R29, R3, 0x1, P4 ;  /* 0x000000031d1d7211 */ /* 0x000fe200020f0eff */
[C---:B------:R-:W-:Y:S01]  /*2910*/  IMAD R51, R30.reuse, 0x1e, RZ ;  /* 0x0000001e1e337824 */ /* 0x040fe200078e02ff */
[----:B------:R-:W-:-:S02]  /*2920*/  LEA R30, P5, R30, R2, 0x4 ;  /* 0x000000021e1e7211 */ /* 0x000fc400078a20ff */
[-C--:B------:R-:W-:Y:S02]  /*2930*/  LEA.HI.X.SX32 R37, R37, R3.reuse, 0x1, P6 ;  /* 0x0000000325257211 */ /* 0x080fe400030f0eff */
[-C--:B------:R-:W-:Y:S02]  /*2940*/  LEA.HI.X.SX32 R31, R31, R3.reuse, 0x1, P5 ;  /* 0x000000031f1f7211 */ /* 0x080fe400028f0eff */
[-C--:B------:R-:W-:Y:S02]  /*2950*/  IADD3 R38, P4, R61, R2.reuse, RZ ;  /* 0x000000023d267210 */ /* 0x080fe40007f9e0ff */
[-C--:B------:R-:W-:Y:S02]  /*2960*/  IADD3 R40, P5, R59, R2.reuse, RZ ;  /* 0x000000023b287210 */ /* 0x080fe40007fbe0ff */
[----:B------:R-:W-:Y:S01]  /*2970*/  IADD3 R42, P6, R57, R2, RZ ;  /* 0x00000002392a7210 */ /* 0x000fe20007fde0ff */
[----:B-1----:R2:W-:Y:S01]  /*2980*/  STG.E.U16 [R2.64], R6 ;  /* 0x0000000602007986 */ /* 0x0025e2000c101504 */
[----:B------:R-:W-:-:S02]  /*2990*/  LEA.HI.X.SX32 R39, R39, R3, 0x1, P4 ;  /* 0x0000000327277211 */ /* 0x000fc400020f0eff */
[-C--:B------:R-:W-:Y:S02]  /*29a0*/  LEA.HI.X.SX32 R41, R41, R3.reuse, 0x1, P5 ;  /* 0x0000000329297211 */ /* 0x080fe400028f0eff */
[----:B------:R-:W-:Y:S02]  /*29b0*/  LEA.HI.X.SX32 R43, R43, R3, 0x1, P6 ;  /* 0x000000032b2b7211 */ /* 0x000fe400030f0eff */
[-C--:B------:R-:W-:Y:S02]  /*29c0*/  IADD3 R44, P4, R55, R2.reuse, RZ ;  /* 0x00000002372c7210 */ /* 0x080fe40007f9e0ff */
[-C--:B------:R-:W-:Y:S02]  /*29d0*/  IADD3 R46, P5, R53, R2.reuse, RZ ;  /* 0x00000002352e7210 */ /* 0x080fe40007fbe0ff */
[----:B------:R-:W-:Y:S02]  /*29e0*/  IADD3 R48, P6, R51, R2, RZ ;  /* 0x0000000233307210 */ /* 0x000fe40007fde0ff */
[----:B------:R-:W-:-:S02]  /*29f0*/  PRMT R50, R6, 0x7632, R50 ;  /* 0x0000763206327816 */ /* 0x000fc40000000032 */
[-C--:B------:R-:W-:Y:S02]  /*2a00*/  LEA.HI.X.SX32 R45, R45, R3.reuse, 0x1, P4 ;  /* 0x000000032d2d7211 */ /* 0x080fe400020f0eff */
[-C--:B------:R-:W-:Y:S01]  /*2a10*/  LEA.HI.X.SX32 R47, R47, R3.reuse, 0x1, P5 ;  /* 0x000000032f2f7211 */ /* 0x080fe200028f0eff */
[----:B------:R0:W-:Y:S01]  /*2a20*/  STG.E.U16 [R10.64], R50 ;  /* 0x000000320a007986 */ /* 0x0001e2000c101504 */
[----:B------:R-:W-:Y:S02]  /*2a30*/  LEA.HI.X.SX32 R49, R49, R3, 0x1, P6 ;  /* 0x0000000331317211 */ /* 0x000fe400030f0eff */
[----:B--2---:R-:W-:Y:S01]  /*2a40*/  PRMT R3, R8, 0x7632, R3 ;  /* 0x0000763208037816 */ /* 0x004fe20000000003 */
[----:B------:R1:W-:Y:S01]  /*2a50*/  STG.E.U16 [R14.64], R8 ;  /* 0x000000080e007986 */ /* 0x0003e2000c101504 */
[----:B------:R-:W-:Y:S02]  /*2a60*/  PRMT R2, R9, 0x7632, R2 ;  /* 0x0000763209027816 */ /* 0x000fe40000000002 */
[----:B------:R-:W-:Y:S01]  /*2a70*/  FSEL R4, R4, -INF , P3 ;  /* 0xff80000004047808 */ /* 0x000fe20001800000 */
[----:B------:R2:W-:Y:S01]  /*2a80*/  STG.E.U16 [R18.64], R3 ;  /* 0x0000000312007986 */ /* 0x0005e2000c101504 */
[----:B------:R-:W-:-:S02]  /*2a90*/  FSEL R13, R13, -INF , P2 ;  /* 0xff8000000d0d7808 */ /* 0x000fc40001000000 */
[----:B------:R-:W-:Y:S01]  /*2aa0*/  FSEL R33, R33, -INF , P1 ;  /* 0xff80000021217808 */ /* 0x000fe20000800000 */
[----:B------:R-:W-:Y:S01]  /*2ab0*/  STG.E.U16 [R20.64], R16 ;  /* 0x0000001014007986 */ /* 0x000fe2000c101504 */
[----:B0-----:R-:W-:Y:S01]  /*2ac0*/  PRMT R11, R16, 0x7632, R11 ;  /* 0x00007632100b7816 */ /* 0x001fe2000000000b */
[----:B------:R-:W-:Y:S01]  /*2ad0*/  FFMA R4, R4, 0.69314718246459960938, R5 ;  /* 0x3f31721804047823 */ /* 0x000fe20000000005 */
[----:B------:R-:W-:Y:S01]  /*2ae0*/  FSEL R35, R35, -INF , P0 ;  /* 0xff80000023237808 */ /* 0x000fe20000000000 */
[----:B------:R-:W-:Y:S01]  /*2af0*/  FFMA R5, R13, 0.69314718246459960938, R32 ;  /* 0x3f3172180d057823 */ /* 0x000fe20000000020 */
[----:B-1----:R-:W-:Y:S01]  /*2b00*/  PRMT R15, R22, 0x7632, R15 ;  /* 0x00007632160f7816 */ /* 0x002fe2000000000f */
[----:B------:R0:W-:Y:S01]  /*2b10*/  STG.E.U16 [R24.64], R11 ;  /* 0x0000000b18007986 */ /* 0x0001e2000c101504 */
[----:B------:R-:W-:Y:S01]  /*2b20*/  FFMA R34, R33, 0.69314718246459960938, R34 ;  /* 0x3f31721821227823 */ /* 0x000fe20000000022 */
[----:B--2---:R-:W-:Y:S01]  /*2b30*/  PRMT R19, R7, 0x7632, R19 ;  /* 0x0000763207137816 */ /* 0x004fe20000000013 */
[----:B------:R-:W-:Y:S01]  /*2b40*/  FFMA R35, R35, 0.69314718246459960938, R12 ;  /* 0x3f31721823237823 */ /* 0x000fe2000000000c */
[----:B------:R-:W-:Y:S01]  /*2b50*/  STG.E.U16 [R26.64], R22 ;  /* 0x000000161a007986 */ /* 0x000fe2000c101504 */
[----:B------:R-:W-:-:S02]  /*2b60*/  PRMT R3, R17, 0x7632, R3 ;  /* 0x0000763211037816 */ /* 0x000fc40000000003 */
[----:B------:R-:W-:Y:S01]  /*2b70*/  SHF.L.U32 R8, R60, 0x2, RZ ;  /* 0x000000023c087819 */ /* 0x000fe200000006ff */
[----:B------:R-:W-:Y:S04]  /*2b80*/  STG.E.U16 [R28.64], R15 ;  /* 0x0000000f1c007986 */ /* 0x000fe8000c101504 */
[----:B------:R1:W-:Y:S01]  /*2b90*/  STG.E.U16 [R30.64], R7 ;  /* 0x000000071e007986 */ /* 0x0003e2000c101504 */
[----:B0-----:R-:W-:-:S03]  /*2ba0*/  PRMT R24, R23, 0x7632, R24 ;  /* 0x0000763217187816 */ /* 0x001fc60000000018 */
[----:B------:R-:W-:Y:S04]  /*2bb0*/  STG.E.U16 [R36.64], R19 ;  /* 0x0000001324007986 */ /* 0x000fe8000c101504 */
[----:B------:R0:W-:Y:S04]  /*2bc0*/  STG.E.U16 [R38.64], R9 ;  /* 0x0000000926007986 */ /* 0x0001e8000c101504 */
[----:B------:R2:W-:Y:S01]  /*2bd0*/  STG.E.U16 [R40.64], R2 ;  /* 0x0000000228007986 */ /* 0x0005e2000c101504 */
[----:B-1----:R-:W-:-:S03]  /*2be0*/  IMAD.HI R7, R60, 0x4, RZ ;  /* 0x000000043c077827 */ /* 0x002fc600078e02ff */
[----:B------:R-:W-:Y:S04]  /*2bf0*/  STG.E.U16 [R42.64], R17 ;  /* 0x000000112a007986 */ /* 0x000fe8000c101504 */
[----:B------:R1:W-:Y:S01]  /*2c00*/  STG.E.U16 [R44.64], R3 ;  /* 0x000000032c007986 */ /* 0x0003e2000c101504 */
[----:B0-----:R-:W-:-:S03]  /*2c10*/  LOP3.LUT R9, R54, 0x1f8, RZ, 0xc0, !PT ;  /* 0x000001f836097812 */ /* 0x001fc600078ec0ff */
[----:B------:R-:W-:Y:S01]  /*2c20*/  STG.E.U16 [R46.64], R23 ;  /* 0x000000172e007986 */ /* 0x000fe2000c101504 */
[----:B--2---:R-:W-:-:S03]  /*2c30*/  IMAD R2, R52, c[0x0][0x1cc], RZ ;  /* 0x0000730034027a24 */ /* 0x004fc600078e02ff */
[----:B------:R-:W-:Y:S01]  /*2c40*/  STG.E.U16 [R48.64], R24 ;  /* 0x0000001830007986 */ /* 0x000fe2000c101504 */
[----:B------:R-:W-:-:S03]  /*2c50*/  IMAD.HI R6, R2, 0x4, RZ ;  /* 0x0000000402067827 */ /* 0x000fc600078e02ff */
[----:B------:R-:W-:Y:S01]  /*2c60*/  BAR.SYNC.DEFER_BLOCKING 0x0 ;  /* 0x0000000000007b1d */ /* 0x000fe20000010000 */
[----:B-1----:R-:W-:-:S04]  /*2c70*/  SHF.L.U32 R3, R2, 0x2, RZ ;  /* 0x0000000202037819 */ /* 0x002fc800000006ff */
[----:B------:R-:W-:-:S04]  /*2c80*/  IADD3 R2, P0, P1, R8, c[0x0][0x180], R3 ;  /* 0x0000600008027a10 */ /* 0x000fc8000791e003 */
[----:B------:R-:W-:Y:S01]  /*2c90*/  IADD3.X R3, R7, c[0x0][0x184], R6, P0, P1 ;  /* 0x0000610007037a10 */ /* 0x000fe200007e2406 */
[----:B------:R-:W-:Y:S04]  /*2ca0*/  STS.64 [R9], R4 ;  /* 0x0000000409007388 */ /* 0x000fe80000000a00 */
[----:B------:R-:W-:Y:S04]  /*2cb0*/  STS.64 [R9+0x200], R34 ;  /* 0x0002002209007388 */ /* 0x000fe80000000a00 */
[----:B------:R-:W-:Y:S06]  /*2cc0*/  BAR.SYNC.DEFER_BLOCKING 0x0 ;  /* 0x0000000000007b1d */ /* 0x000fec0000010000 */
[----:B------:R-:W0:Y:S04]  /*2cd0*/  LDS R11, [R0] ;  /* 0x00000000000b7984 */ /* 0x000e280000000800 */
[----:B0-----:R-:W-:Y:S01]  /*2ce0*/  STG.E [R2.64], R11 ;  /* 0x0000000b02007986 */ /* 0x001fe2000c101904 */
[----:B------:R-:W-:Y:S05]  /*2cf0*/  EXIT ;  /* 0x000000000000794d */ /* 0x000fea0003800000 */
.L_x_2:
[----:B------:R-:W-:-:S00]  /*2d00*/  BRA `(.L_x_2) ;  /* 0xfffffff000007947 */ /* 0x000fc0000383ffff */
[----:B------:R-:W-:-:S00]  /*2d10*/  NOP ;  /* 0x0000000000007918 */ /* 0x000fc00000000000 */
        /* <DEDUP_REMOVED lines=14> */
.L_x_3:


//--------------------- .nv.global.init           --------------------------
	.section	.nv.global.init,"aw",@progbits
.nv.global.init:
	.type		_$_str,@object
	.size		_$_str,(.L_0 - _$_str)
_$_str:
        /*0000*/ 	.byte	0x5f, 0x5f, 0x43, 0x55, 0x44, 0x41, 0x5f, 0x46, 0x54, 0x5a, 0x00
.L_0:


//--------------------- .nv.shared.attn_fwd       --------------------------
	.section	.nv.shared.attn_fwd,"aw",@nobits
	.sectionflags	@""
	.align	16
